# CuTe-DSL kernel — source=cudnn_frontend_dsl family=gemm_swiglu
# config = {"ab_dtype": "Float16", "c_dtype": "BFloat16", "mma_mn": [256, 128], "cluster_mn": [2, 2]}


// ===== COMPILED SASS (sm_100a) =====

	.target	sm_100a

	.elftype	@"ET_EXEC"


//--------------------- .note.nv.tkinfo           --------------------------
	.section	.note.nv.tkinfo,"",@"SHT_NOTE"
	.sectionflags	@"SHF_NOTE_NV_TKINFO"
	.tkinfo
        /*0018*/ 	.word	0x00000081
        /*0030*/ 	.string	""
        /*0030*/ 	.string	"ptxas"
        /*0030*/ 	.string	"Cuda compilation tools, release 12.9, V12.9.83"
        /*0030*/ 	.string	"Build system must define TOOLS_VERSION_EXTENDED"
        /*0030*/ 	.string	"-O 3 -arch sm_100a "



//--------------------- .note.nv.cuver            --------------------------
	.section	.note.nv.cuver,"",@"SHT_NOTE"
	.sectionflags	@"SHF_NOTE_NV_CUVER"
        /*0018*/ 	.short	0x0001
        /*001a*/ 	.short	0x0064
        /*001c*/ 	.short	0x0001
        /*001e*/ 	.short	0x0000
        /*0020*/ 	.short	0x0001
        /*0022*/ 	.short	0x0000


//--------------------- .nv.info                  --------------------------
	.section	.nv.info,"",@"SHT_CUDA_INFO"
	.align	4


	//----- nvinfo : EIATTR_REGCOUNT
	.align		4
        /*0000*/ 	.byte	0x04, 0x2f
        /*0002*/ 	.short	(.L_6 - .L_5)
	.align		4
.L_5:
        /*0004*/ 	.word	index@(kernel_cutlass_kernel_cudnngemm_swigludense_gemm_persistent_swigluPersistentDenseGemmKernel_object_at__TiledMMA_ThrLayoutVMNK21111000_PermutationMNK____MMAAtom_ThrID21_ShapeMNK25612816_TV_0)
        /*0008*/ 	.word	0x00000061


	//----- nvinfo : EIATTR_FRAME_SIZE
	.align		4
.L_6:
        /*000c*/ 	.byte	0x04, 0x11
        /*000e*/ 	.short	(.L_8 - .L_7)
	.align		4
.L_7:
        /*0010*/ 	.word	index@($__internal_2_$__cuda_sm10x_tcgen05_guardrail_trap_unallocated_columns_being_dealloced)
        /*0014*/ 	.word	0x00000000


	//----- nvinfo : EIATTR_FRAME_SIZE
	.align		4
.L_8:
        /*0018*/ 	.byte	0x04, 0x11
        /*001a*/ 	.short	(.L_10 - .L_9)
	.align		4
.L_9:
        /*001c*/ 	.word	index@($__internal_1_$__cuda_sm10x_tcgen05_guardrail_trap_phase_invalid_during_alloc)
        /*0020*/ 	.word	0x00000000


	//----- nvinfo : EIATTR_FRAME_SIZE
	.align		4
.L_10:
        /*0024*/ 	.byte	0x04, 0x11
        /*0026*/ 	.short	(.L_12 - .L_11)
	.align		4
.L_11:
        /*0028*/ 	.word	index@($__internal_0_$__cuda_sm10x_tcgen05_guardrail_trap_col_being_dealloced_not_returned_by_alloc)
        /*002c*/ 	.word	0x00000000


	//----- nvinfo : EIATTR_FRAME_SIZE
	.align		4
.L_12:
        /*0030*/ 	.byte	0x04, 0x11
        /*0032*/ 	.short	(.L_14 - .L_13)
	.align		4
.L_13:
        /*0034*/ 	.word	index@(kernel_cutlass_kernel_cudnngemm_swigludense_gemm_persistent_swigluPersistentDenseGemmKernel_object_at__TiledMMA_ThrLayoutVMNK21111000_PermutationMNK____MMAAtom_ThrID21_ShapeMNK25612816_TV_0)
        /*0038*/ 	.word	0x00000000


	//----- nvinfo : EIATTR_MIN_STACK_SIZE
	.align		4
.L_14:
        /*003c*/ 	.byte	0x04, 0x12
        /*003e*/ 	.short	(.L_16 - .L_15)
	.align		4
.L_15:
        /*0040*/ 	.word	index@(kernel_cutlass_kernel_cudnngemm_swigludense_gemm_persistent_swigluPersistentDenseGemmKernel_object_at__TiledMMA_ThrLayoutVMNK21111000_PermutationMNK____MMAAtom_ThrID21_ShapeMNK25612816_TV_0)
        /*0044*/ 	.word	0x00000000
.L_16:


//--------------------- .nv.info.kernel_cutlass_kernel_cudnngemm_swigludense_gemm_persistent_swigluPersistentDenseGemmKernel_object_at__TiledMMA_ThrLayoutVMNK21111000_PermutationMNK____MMAAtom_ThrID21_ShapeMNK25612816_TV_0 --------------------------
	.section	.nv.info.kernel_cutlass_kernel_cudnngemm_swigludense_gemm_persistent_swigluPersistentDenseGemmKernel_object_at__TiledMMA_ThrLayoutVMNK21111000_PermutationMNK____MMAAtom_ThrID21_ShapeMNK25612816_TV_0,"",@"SHT_CUDA_INFO"
	.sectionflags	@""
	.align	4


	//----- nvinfo : EIATTR_CUDA_API_VERSION
	.align		4
        /*0000*/ 	.byte	0x04, 0x37
        /*0002*/ 	.short	(.L_18 - .L_17)
.L_17:
        /*0004*/ 	.word	0x00000081


	//----- nvinfo : EIATTR_KPARAM_INFO
	.align		4
.L_18:
        /*0008*/ 	.byte	0x04, 0x17
        /*000a*/ 	.short	(.L_20 - .L_19)
.L_19:
        /*000c*/ 	.word	0x00000000
        /*0010*/ 	.short	0x0008
        /*0012*/ 	.short	0x0264
        /*0014*/ 	.byte	0x00, 0xf0, 0x11, 0x00


	//----- nvinfo : EIATTR_KPARAM_INFO
	.align		4
.L_20:
        /*0018*/ 	.byte	0x04, 0x17
        /*001a*/ 	.short	(.L_22 - .L_21)
.L_21:
        /*001c*/ 	.word	0x00000000
        /*0020*/ 	.short	0x0007
        /*0022*/ 	.short	0x0258
        /*0024*/ 	.byte	0x00, 0xf0, 0x31, 0x00


	//----- nvinfo : EIATTR_KPARAM_INFO
	.align		4
.L_22:
        /*0028*/ 	.byte	0x04, 0x17
        /*002a*/ 	.short	(.L_24 - .L_23)
.L_23:
        /*002c*/ 	.word	0x00000000
        /*0030*/ 	.short	0x0006
        /*0032*/ 	.short	0x024c
        /*0034*/ 	.byte	0x00, 0xf0, 0x31, 0x00


	//----- nvinfo : EIATTR_KPARAM_INFO
	.align		4
.L_24:
        /*0038*/ 	.byte	0x04, 0x17
        /*003a*/ 	.short	(.L_26 - .L_25)
.L_25:
        /*003c*/ 	.word	0x00000000
        /*0040*/ 	.short	0x0005
        /*0042*/ 	.short	0x0240
        /*0044*/ 	.byte	0x00, 0xf0, 0x31, 0x00


	//----- nvinfo : EIATTR_KPARAM_INFO
	.align		4
.L_26:
        /*0048*/ 	.byte	0x04, 0x17
        /*004a*/ 	.short	(.L_28 - .L_27)
.L_27:
        /*004c*/ 	.word	0x00000000
        /*0050*/ 	.short	0x0004
        /*0052*/ 	.short	0x01c0
        /*0054*/ 	.byte	0x00, 0xf0, 0x01, 0x02


	//----- nvinfo : EIATTR_KPARAM_INFO
	.align		4
.L_28:
        /*0058*/ 	.byte	0x04, 0x17
        /*005a*/ 	.short	(.L_30 - .L_29)
.L_29:
        /*005c*/ 	.word	0x00000000
        /*0060*/ 	.short	0x0003
        /*0062*/ 	.short	0x0140
        /*0064*/ 	.byte	0x00, 0xf0, 0x01, 0x02


	//----- nvinfo : EIATTR_KPARAM_INFO
	.align		4
.L_30:
        /*0068*/ 	.byte	0x04, 0x17
        /*006a*/ 	.short	(.L_32 - .L_31)
.L_31:
        /*006c*/ 	.word	0x00000000
        /*0070*/ 	.short	0x0002
        /*0072*/ 	.short	0x00c0
        /*0074*/ 	.byte	0x00, 0xf0, 0x01, 0x02


	//----- nvinfo : EIATTR_KPARAM_INFO
	.align		4
.L_32:
        /*0078*/ 	.byte	0x04, 0x17
        /*007a*/ 	.short	(.L_34 - .L_33)
.L_33:
        /*007c*/ 	.word	0x00000000
        /*0080*/ 	.short	0x0001
        /*0082*/ 	.short	0x0040
        /*0084*/ 	.byte	0x00, 0xf0, 0x01, 0x02


	//----- nvinfo : EIATTR_KPARAM_INFO
	.align		4
.L_34:
        /*0088*/ 	.byte	0x04, 0x17
        /*008a*/ 	.short	(.L_36 - .L_35)
.L_35:
        /*008c*/ 	.word	0x00000000
        /*0090*/ 	.short	0x0000
        /*0092*/ 	.short	0x0000
        /*0094*/ 	.byte	0x00, 0xf0, 0x0d, 0x00


	//----- nvinfo : EIATTR_AT_ENTRY_FRAGMENTS
	.align		4
.L_36:
        /*0098*/ 	.byte	0x04, 0x4f
        /*009a*/ 	.short	(.L_38 - .L_37)


	//   ....[0]....
.L_37:
        /*009c*/ 	.word	0x00000004


	//   ....[1]....
        /*00a0*/ 	.word	0x00000005


	//----- nvinfo : EIATTR_RESERVED_SMEM_USED
	.align		4
.L_38:
        /*00a4*/ 	.byte	0x01, 0x41
	.zero		2


	//----- nvinfo : EIATTR_SPARSE_MMA_MASK
	.align		4
        /*00a8*/ 	.byte	0x03, 0x50
        /*00aa*/ 	.short	0x0000


	//----- nvinfo : EIATTR_TCGEN05_2CTA_USED
	.align		4
        /*00ac*/ 	.byte	0x01, 0x52
	.zero		2


	//----- nvinfo : EIATTR_MAXREG_COUNT
	.align		4
        /*00b0*/ 	.byte	0x03, 0x1b
        /*00b2*/ 	.short	0x00ff


	//----- nvinfo : EIATTR_NUM_BARRIERS
	.align		4
        /*00b4*/ 	.byte	0x02, 0x4c
        /*00b6*/ 	.byte	0x03
	.zero		1


	//----- nvinfo : EIATTR_INT_WARP_WIDE_INSTR_OFFSETS
	.align		4
        /*00b8*/ 	.byte	0x04, 0x31
        /*00ba*/ 	.short	(.L_40 - .L_39)


	//   ....[0]....
.L_39:
        /*00bc*/ 	.word	0x00004770


	//   ....[1]....
        /*00c0*/ 	.word	0x000047a0


	//----- nvinfo : EIATTR_COOP_GROUP_MASK_REGIDS
	.align		4
.L_40:
        /*00c4*/ 	.byte	0x04, 0x29
        /*00c6*/ 	.short	(.L_42 - .L_41)


	//   ....[0]....
.L_41:
        /*00c8*/ 	.word	0xffffffff


	//   ....[1]....
        /*00cc*/ 	.word	0xffffffff


	//   ....[2]....
        /*00d0*/ 	.word	0xffffffff


	//   ....[3]....
        /*00d4*/ 	.word	0xffffffff


	//   ....[4]....
        /*00d8*/ 	.word	0xffffffff


	//   ....[5]....
        /*00dc*/ 	.word	0xffffffff


	//   ....[6]....
        /*00e0*/ 	.word	0xffffffff


	//----- nvinfo : EIATTR_COOP_GROUP_INSTR_OFFSETS
	.align		4
.L_42:
        /*00e4*/ 	.byte	0x04, 0x28
        /*00e6*/ 	.short	(.L_44 - .L_43)


	//   ....[0]....
.L_43:
        /*00e8*/ 	.word	0x00000470


	//   ....[1]....
        /*00ec*/ 	.word	0x00000690


	//   ....[2]....
        /*00f0*/ 	.word	0x000007e0


	//   ....[3]....
        /*00f4*/ 	.word	0x00001ce0


	//   ....[4]....
        /*00f8*/ 	.word	0x000022f0


	//   ....[5]....
        /*00fc*/ 	.word	0x000045f0


	//   ....[6]....
        /*0100*/ 	.word	0x00004850


	//----- nvinfo : EIATTR_VRC_CTA_INIT_COUNT
	.align		4
.L_44:
        /*0104*/ 	.byte	0x02, 0x4a
        /*0106*/ 	.byte	0x80
	.zero		1


	//----- nvinfo : EIATTR_MBARRIER_INSTR_OFFSETS
	.align		4
        /*0108*/ 	.byte	0x04, 0x39
        /*010a*/ 	.short	(.L_46 - .L_45)


	//   ....[0]....
.L_45:
        /*010c*/ 	.word	0x00000340
        /*0110*/ 	.word	0x000000ff
        /*0114*/ 	.word	0x00000000
        /*0118*/ 	.short	0x0100
        /*011a*/ 	.byte	0x07
	.zero		1


	//   ....[1]....
        /*011c*/ 	.word	0x00000350
        /*0120*/ 	.word	0x000000ff
        /*0124*/ 	.word	0x00000008
        /*0128*/ 	.short	0x0100
        /*012a*/ 	.byte	0x07
	.zero		1


	//   ....[2]....
        /*012c*/ 	.word	0x00000360
        /*0130*/ 	.word	0x000000ff
        /*0134*/ 	.word	0x00000010
        /*0138*/ 	.short	0x0100
        /*013a*/ 	.byte	0x07
	.zero		1


	//   ....[3]....
        /*013c*/ 	.word	0x00000370
        /*0140*/ 	.word	0x000000ff
        /*0144*/ 	.word	0x00000018
        /*0148*/ 	.short	0x0100
        /*014a*/ 	.byte	0x07
	.zero		1


	//   ....[4]....
        /*014c*/ 	.word	0x00000380
        /*0150*/ 	.word	0x000000ff
        /*0154*/ 	.word	0x00000020
        /*0158*/ 	.short	0x0100
        /*015a*/ 	.byte	0x07
	.zero		1


	//   ....[5]....
        /*015c*/ 	.word	0x00000390
        /*0160*/ 	.word	0x000000ff
        /*0164*/ 	.word	0x00000028
        /*0168*/ 	.short	0x0100
        /*016a*/ 	.byte	0x07
	.zero		1


	//   ....[6]....
        /*016c*/ 	.word	0x000003a0
        /*0170*/ 	.word	0x000000ff
        /*0174*/ 	.word	0x00000030
        /*0178*/ 	.short	0x0100
        /*017a*/ 	.byte	0x07
	.zero		1


	//   ....[7]....
        /*017c*/ 	.word	0x000003b0
        /*0180*/ 	.word	0x000000ff
        /*0184*/ 	.word	0x00000038
        /*0188*/ 	.short	0x0100
        /*018a*/ 	.byte	0x07
	.zero		1


	//   ....[8]....
        /*018c*/ 	.word	0x000003c0
        /*0190*/ 	.word	0x000000ff
        /*0194*/ 	.word	0x00000040
        /*0198*/ 	.short	0x0100
        /*019a*/ 	.byte	0x07
	.zero		1


	//   ....[9]....
        /*019c*/ 	.word	0x000003d0
        /*01a0*/ 	.word	0x000000ff
        /*01a4*/ 	.word	0x00000048
        /*01a8*/ 	.short	0x0100
        /*01aa*/ 	.byte	0x07
	.zero		1


	//   ....[10]....
        /*01ac*/ 	.word	0x000003e0
        /*01b0*/ 	.word	0x000000ff
        /*01b4*/ 	.word	0x00000050
        /*01b8*/ 	.short	0x0100
        /*01ba*/ 	.byte	0x07
	.zero		1


	//   ....[11]....
        /*01bc*/ 	.word	0x000003f0
        /*01c0*/ 	.word	0x000000ff
        /*01c4*/ 	.word	0x00000058
        /*01c8*/ 	.short	0x0100
        /*01ca*/ 	.byte	0x07
	.zero		1


	//   ....[12]....
        /*01cc*/ 	.word	0x00000400
        /*01d0*/ 	.word	0x000000ff
        /*01d4*/ 	.word	0x00000060
        /*01d8*/ 	.short	0x0100
        /*01da*/ 	.byte	0x07
	.zero		1


	//   ....[13]....
        /*01dc*/ 	.word	0x00000410
        /*01e0*/ 	.word	0x000000ff
        /*01e4*/ 	.word	0x00000068
        /*01e8*/ 	.short	0x0100
        /*01ea*/ 	.byte	0x07
	.zero		1


	//   ....[14]....
        /*01ec*/ 	.word	0x00000600
        /*01f0*/ 	.word	0x000000ff
        /*01f4*/ 	.word	0x00000070
        /*01f8*/ 	.short	0x0100
        /*01fa*/ 	.byte	0x07
	.zero		1


	//   ....[15]....
        /*01fc*/ 	.word	0x00000610
        /*0200*/ 	.word	0x000000ff
        /*0204*/ 	.word	0x00000078
        /*0208*/ 	.short	0x0100
        /*020a*/ 	.byte	0x07
	.zero		1


	//   ....[16]....
        /*020c*/ 	.word	0x00000620
        /*0210*/ 	.word	0x000000ff
        /*0214*/ 	.word	0x00000080
        /*0218*/ 	.short	0x0100
        /*021a*/ 	.byte	0x07
	.zero		1


	//   ....[17]....
        /*021c*/ 	.word	0x00000630
        /*0220*/ 	.word	0x000000ff
        /*0224*/ 	.word	0x00000088
        /*0228*/ 	.short	0x0100
        /*022a*/ 	.byte	0x07
	.zero		1


	//   ....[18]....
        /*022c*/ 	.word	0x00000780
        /*0230*/ 	.word	0x000000ff
        /*0234*/ 	.word	0x00000090
        /*0238*/ 	.short	0x0100
        /*023a*/ 	.byte	0x05
	.zero		1


	//   ....[19]....
        /*023c*/ 	.word	0x00000c40
        /*0240*/ 	.word	0x000000ff
        /*0244*/ 	.word	0x00000038
        /*0248*/ 	.short	0x010a
        /*024a*/ 	.byte	0x06
	.zero		1


	//   ....[20]....
        /*024c*/ 	.word	0x00000d90
        /*0250*/ 	.word	0x000000ff
        /*0254*/ 	.word	0x00000038
        /*0258*/ 	.short	0x010a
        /*025a*/ 	.byte	0x09
	.zero		1


	//   ....[21]....
        /*025c*/ 	.word	0x00000f70
        /*0260*/ 	.word	0x000000ff
        /*0264*/ 	.word	0x00000038
        /*0268*/ 	.short	0x010a
        /*026a*/ 	.byte	0x24
	.zero		1


	//   ....[22]....
        /*026c*/ 	.word	0x00001340
        /*0270*/ 	.word	0x000000ff
        /*0274*/ 	.word	0x00000038
        /*0278*/ 	.short	0x010a
        /*027a*/ 	.byte	0x04
	.zero		1


	//   ....[23]....
        /*027c*/ 	.word	0x000017b0
        /*0280*/ 	.word	0x000000ff
        /*0284*/ 	.word	0x00000000
        /*0288*/ 	.short	0x010a
        /*028a*/ 	.byte	0x0a
	.zero		1


	//   ....[24]....
        /*028c*/ 	.word	0x000017c0
        /*0290*/ 	.word	0x000000ff
        /*0294*/ 	.word	0x00000080
        /*0298*/ 	.short	0x010a
        /*029a*/ 	.byte	0x06
	.zero		1


	//   ....[25]....
        /*029c*/ 	.word	0x00001950
        /*02a0*/ 	.word	0x000000ff
        /*02a4*/ 	.word	0x00000000
        /*02a8*/ 	.short	0x010a
        /*02aa*/ 	.byte	0x05
	.zero		1


	//   ....[26]....
        /*02ac*/ 	.word	0x00001ac0
        /*02b0*/ 	.word	0x000000ff
        /*02b4*/ 	.word	0x00000000
        /*02b8*/ 	.short	0x010a
        /*02ba*/ 	.byte	0x0a
	.zero		1


	//   ....[27]....
        /*02bc*/ 	.word	0x00001c60
        /*02c0*/ 	.word	0x00000000
        /*02c4*/ 	.word	0x00000080
        /*02c8*/ 	.short	0x010a
        /*02ca*/ 	.byte	0xff
	.zero		1


	//   ....[28]....
        /*02cc*/ 	.word	0x00001f60
        /*02d0*/ 	.word	0x00000000
        /*02d4*/ 	.word	0x00000000
        /*02d8*/ 	.short	0x010a
        /*02da*/ 	.byte	0xff
	.zero		1


	//   ....[29]....
        /*02dc*/ 	.word	0x00001f80
        /*02e0*/ 	.word	0x00000000
        /*02e4*/ 	.word	0x00000000
        /*02e8*/ 	.short	0x010a
        /*02ea*/ 	.byte	0xff
	.zero		1


	//   ....[30]....
        /*02ec*/ 	.word	0x00002160
        /*02f0*/ 	.word	0x00000008
        /*02f4*/ 	.word	0x00000000
        /*02f8*/ 	.short	0x010a
        /*02fa*/ 	.byte	0xff
	.zero		1


	//   ....[31]....
        /*02fc*/ 	.word	0x00002180
        /*0300*/ 	.word	0x00000008
        /*0304*/ 	.word	0x00000000
        /*0308*/ 	.short	0x010a
        /*030a*/ 	.byte	0xff
	.zero		1


	//   ....[32]....
        /*030c*/ 	.word	0x00002270
        /*0310*/ 	.word	0x00000008
        /*0314*/ 	.word	0x00000000
        /*0318*/ 	.short	0x0101
        /*031a*/ 	.byte	0xff
	.zero		1


	//   ....[33]....
        /*031c*/ 	.word	0x00002940
        /*0320*/ 	.word	0x000000ff
        /*0324*/ 	.word	0x00000070
        /*0328*/ 	.short	0x010a
        /*032a*/ 	.byte	0x1b
	.zero		1


	//   ....[34]....
        /*032c*/ 	.word	0x000042b0
        /*0330*/ 	.word	0x000000ff
        /*0334*/ 	.word	0x00000000
        /*0338*/ 	.short	0x0101
        /*033a*/ 	.byte	0x1b
	.zero		1


	//   ....[35]....
        /*033c*/ 	.word	0x000045c0
        /*0340*/ 	.word	0x00000005
        /*0344*/ 	.word	0x00000000
        /*0348*/ 	.short	0x0101
        /*034a*/ 	.byte	0xff
	.zero		1


	//   ....[36]....
        /*034c*/ 	.word	0x000045d0
        /*0350*/ 	.word	0x00000002
        /*0354*/ 	.word	0x00000090
        /*0358*/ 	.short	0x010a
        /*035a*/ 	.byte	0xff
	.zero		1


	//   ....[37]....
        /*035c*/ 	.word	0x000048b0
        /*0360*/ 	.word	0x00000000
        /*0364*/ 	.word	0x00000038
        /*0368*/ 	.short	0x010a
        /*036a*/ 	.byte	0xff
	.zero		1


	//   ....[38]....
        /*036c*/ 	.word	0x00004930
        /*0370*/ 	.word	0x00000000
        /*0374*/ 	.word	0x00000038
        /*0378*/ 	.short	0x010a
        /*037a*/ 	.byte	0xff
	.zero		1


	//   ....[39]....
        /*037c*/ 	.word	0x000049a0
        /*0380*/ 	.word	0x00000000
        /*0384*/ 	.word	0x00000080
        /*0388*/ 	.short	0x010a
        /*038a*/ 	.byte	0xff
	.zero		1


	//   ....[40]....
        /*038c*/ 	.word	0x00004a20
        /*0390*/ 	.word	0x00000000
        /*0394*/ 	.word	0x00000000
        /*0398*/ 	.short	0x010a
        /*039a*/ 	.byte	0xff
	.zero		1


	//   ....[41]....
        /*039c*/ 	.word	0x00004a80
        /*03a0*/ 	.word	0x00000000
        /*03a4*/ 	.word	0x00000080
        /*03a8*/ 	.short	0x010a
        /*03aa*/ 	.byte	0xff
	.zero		1


	//   ....[42]....
        /*03ac*/ 	.word	0x00004ae0
        /*03b0*/ 	.word	0x00000000
        /*03b4*/ 	.word	0x00000000
        /*03b8*/ 	.short	0x010a
        /*03ba*/ 	.byte	0xff
	.zero		1


	//   ....[43]....
        /*03bc*/ 	.word	0x00004b40
        /*03c0*/ 	.word	0x00000008
        /*03c4*/ 	.word	0x00000000
        /*03c8*/ 	.short	0x010a
        /*03ca*/ 	.byte	0xff
	.zero		1


	//   ....[44]....
        /*03cc*/ 	.word	0x00004bb0
        /*03d0*/ 	.word	0x00000004
        /*03d4*/ 	.word	0x00000070
        /*03d8*/ 	.short	0x010a
        /*03da*/ 	.byte	0xff
	.zero		1


	//   ....[45]....
        /*03dc*/ 	.word	0x00004c00
        /*03e0*/ 	.word	0x00000002
        /*03e4*/ 	.word	0x00000090
        /*03e8*/ 	.short	0x010a
        /*03ea*/ 	.byte	0xff
	.zero		1


	//----- nvinfo : EIATTR_NUM_MBARRIERS
	.align		4
.L_46:
        /*03ec*/ 	.byte	0x03, 0x38
        /*03ee*/ 	.short	0x0013


	//----- nvinfo : EIATTR_EXIT_INSTR_OFFSETS
	.align		4
        /*03f0*/ 	.byte	0x04, 0x1c
        /*03f2*/ 	.short	(.L_48 - .L_47)


	//   ....[0]....
.L_47:
        /*03f4*/ 	.word	0x00001ca0


	//   ....[1]....
        /*03f8*/ 	.word	0x00004870


	//----- nvinfo : EIATTR_REQNTID
	.align		4
.L_48:
        /*03fc*/ 	.byte	0x04, 0x10
        /*03fe*/ 	.short	(.L_50 - .L_49)
.L_49:
        /*0400*/ 	.word	0x000000c0
        /*0404*/ 	.word	0x00000001
        /*0408*/ 	.word	0x00000001


	//----- nvinfo : EIATTR_CRS_STACK_SIZE
	.align		4
.L_50:
        /*040c*/ 	.byte	0x04, 0x1e
        /*040e*/ 	.short	(.L_52 - .L_51)
.L_51:
        /*0410*/ 	.word	0x00000000


	//----- nvinfo : EIATTR_CBANK_PARAM_SIZE
	.align		4
.L_52:
        /*0414*/ 	.byte	0x03, 0x19
        /*0416*/ 	.short	0x0268


	//----- nvinfo : EIATTR_PARAM_CBANK
	.align		4
        /*0418*/ 	.byte	0x04, 0x0a
        /*041a*/ 	.short	(.L_54 - .L_53)
	.align		4
.L_53:
        /*041c*/ 	.word	index@(.nv.constant0.kernel_cutlass_kernel_cudnngemm_swigludense_gemm_persistent_swigluPersistentDenseGemmKernel_object_at__TiledMMA_ThrLayoutVMNK21111000_PermutationMNK____MMAAtom_ThrID21_ShapeMNK25612816_TV_0)
        /*0420*/ 	.short	0x0380
        /*0422*/ 	.short	0x0268


	//----- nvinfo : EIATTR_SW_WAR
	.align		4
.L_54:
        /*0424*/ 	.byte	0x04, 0x36
        /*0426*/ 	.short	(.L_56 - .L_55)
.L_55:
        /*0428*/ 	.word	0x00000008
.L_56:


//--------------------- .nv.compat                --------------------------
	.section	.nv.compat,"",@"SHT_CUDA_COMPAT_INFO"
	.align	4
        /*0000*/ 	.byte	0x02, 0x02, 0x02, 0x00, 0x02, 0x05, 0x05, 0x00, 0x02, 0x03, 0x01, 0x00, 0x02, 0x06, 0x01, 0x00


//--------------------- .nv.callgraph             --------------------------
	.section	.nv.callgraph,"",@"SHT_CUDA_CALLGRAPH"
	.align	4
	.sectionentsize	8
	.align		4
        /*0000*/ 	.word	0x00000000
	.align		4
        /*0004*/ 	.word	0xffffffff
	.align		4
        /*0008*/ 	.word	0x00000000
	.align		4
        /*000c*/ 	.word	0xfffffffe
	.align		4
        /*0010*/ 	.word	0x00000000
	.align		4
        /*0014*/ 	.word	0xfffffffd
	.align		4
        /*0018*/ 	.word	0x00000000
	.align		4
        /*001c*/ 	.word	0xfffffffc


//--------------------- .text.kernel_cutlass_kernel_cudnngemm_swigludense_gemm_persistent_swigluPersistentDenseGemmKernel_object_at__TiledMMA_ThrLayoutVMNK21111000_PermutationMNK____MMAAtom_ThrID21_ShapeMNK25612816_TV_0 --------------------------
	.section	.text.kernel_cutlass_kernel_cudnngemm_swigludense_gemm_persistent_swigluPersistentDenseGemmKernel_object_at__TiledMMA_ThrLayoutVMNK21111000_PermutationMNK____MMAAtom_ThrID21_ShapeMNK25612816_TV_0,"ax",@progbits
	.align	128
        .global         kernel_cutlass_kernel_cudnngemm_swigludense_gemm_persistent_swigluPersistentDenseGemmKernel_object_at__TiledMMA_ThrLayoutVMNK21111000_PermutationMNK____MMAAtom_ThrID21_ShapeMNK25612816_TV_0
        .type           kernel_cutlass_kernel_cudnngemm_swigludense_gemm_persistent_swigluPersistentDenseGemmKernel_object_at__TiledMMA_ThrLayoutVMNK21111000_PermutationMNK____MMAAtom_ThrID21_ShapeMNK25612816_TV_0,@function
        .size           kernel_cutlass_kernel_cudnngemm_swigludense_gemm_persistent_swigluPersistentDenseGemmKernel_object_at__TiledMMA_ThrLayoutVMNK21111000_PermutationMNK____MMAAtom_ThrID21_ShapeMNK25612816_TV_0,(.L_x_71 - kernel_cutlass_kernel_cudnngemm_swigludense_gemm_persistent_swigluPersistentDenseGemmKernel_object_at__TiledMMA_ThrLayoutVMNK21111000_PermutationMNK____MMAAtom_ThrID21_ShapeMNK25612816_TV_0)
        .other          kernel_cutlass_kernel_cudnngemm_swigludense_gemm_persistent_swigluPersistentDenseGemmKernel_object_at__TiledMMA_ThrLayoutVMNK21111000_PermutationMNK____MMAAtom_ThrID21_ShapeMNK25612816_TV_0,@"STO_CUDA_ENTRY STV_DEFAULT"
kernel_cutlass_kernel_cudnngemm_swigludense_gemm_persistent_swigluPersistentDenseGemmKernel_object_at__TiledMMA_ThrLayoutVMNK21111000_PermutationMNK____MMAAtom_ThrID21_ShapeMNK25612816_TV_0:
.text.kernel_cutlass_kernel_cudnngemm_swigludense_gemm_persistent_swigluPersistentDenseGemmKernel_object_at__TiledMMA_ThrLayoutVMNK21111000_PermutationMNK____MMAAtom_ThrID21_ShapeMNK25612816_TV_0:
[----:B------:R-:W1:Y:S01]  /*0000*/  LDC R1, c[0x0][0x37c] ;  /* 0x0000df00ff017b82 */ /* 0x000e620000000800 */
[----:B------:R-:W2:Y:S07]  /*0010*/  S2R R4, SR_TID.X ;  /* 0x0000000000047919 */ /* 0x000eae0000002100 */
[----:B------:R-:W3:Y:S01]  /*0020*/  S2UR UR6, SR_CgaCtaId ;  /* 0x00000000000679c3 */ /* 0x000ee20000008800 */
[----:B------:R-:W4:Y:S01]  /*0030*/  LDCU UR5, c[0x0][0x36c] ;  /* 0x00006d80ff0577ac */ /* 0x000f220008000800 */
[----:B------:R-:W5:Y:S06]  /*0040*/  LDCU.U8 UR9, c[0x0][0x382] ;  /* 0x00007040ff0977ac */ /* 0x000f6c0008000000 */
[----:B------:R-:W2:Y:S01]  /*0050*/  S2UR UR22, SR_CTAID.X ;  /* 0x00000000001679c3 */ /* 0x000ea20000002500 */
[----:B------:R-:W2:Y:S01]  /*0060*/  LDCU.U8 UR8, c[0x0][0x381] ;  /* 0x00007020ff0877ac */ /* 0x000ea20008000000 */
[----:B----4-:R-:W-:-:S02]  /*0070*/  UISETP.EQ.U32.AND UP2, UPT, UR5, 0x1, UPT ;  /* 0x000000010500788c */ /* 0x010fc4000bf42070 */
[----:B-----5:R-:W-:Y:S02]  /*0080*/  ULOP3.LUT UR9, UR9, 0x1, URZ, 0xc0, !UPT ;  /* 0x0000000109097892 */ /* 0x020fe4000f8ec0ff */
[----:B---3--:R-:W-:Y:S02]  /*0090*/  ULEA.HI UR7, UR6, UR6, URZ, 0x1 ;  /* 0x0000000606077291 */ /* 0x008fe4000f8f08ff */
[----:B--2---:R-:W-:Y:S02]  /*00a0*/  ULOP3.LUT UR8, UR8, 0x1, URZ, 0xc0, !UPT ;  /* 0x0000000108087892 */ /* 0x004fe4000f8ec0ff */
[----:B------:R-:W-:Y:S01]  /*00b0*/  USHF.R.S32.HI UR4, URZ, 0x1, UR7 ;  /* 0x00000001ff047899 */ /* 0x000fe20008011407 */
[----:B------:R-:W-:Y:S01]  /*00c0*/  SHF.R.U32.HI R0, RZ, 0x5, R4 ;  /* 0x00000005ff007819 */ /* 0x000fe20000011604 */
[----:B------:R-:W-:Y:S02]  /*00d0*/  ULOP3.LUT UR13, UR7, 0xfffffffe, URZ, 0xc0, !UPT ;  /* 0xfffffffe070d7892 */ /* 0x000fe4000f8ec0ff */
[----:B------:R-:W-:Y:S01]  /*00e0*/  ULEA.HI UR5, UR7, UR4, URZ, 0x1 ;  /* 0x0000000407057291 */ /* 0x000fe2000f8f08ff */
[----:B------:R-:W-:Y:S01]  /*00f0*/  R2UR UR23, R0 ;  /* 0x00000000001772ca */ /* 0x000fe200000e0000 */
[----:B------:R-:W-:-:S02]  /*0100*/  ULOP3.LUT UR22, UR22, 0x1, URZ, 0xc0, !UPT ;  /* 0x0000000116167892 */ /* 0x000fc4000f8ec0ff */
[----:B------:R-:W-:Y:S02]  /*0110*/  ULOP3.LUT UR5, UR5, 0xfffffffe, URZ, 0xc0, !UPT ;  /* 0xfffffffe05057892 */ /* 0x000fe4000f8ec0ff */
[----:B------:R-:W-:Y:S02]  /*0120*/  UISETP.NE.U32.AND UP6, UPT, UR9, 0x1, UPT ;  /* 0x000000010900788c */ /* 0x000fe4000bfc5070 */
[----:B------:R-:W-:Y:S02]  /*0130*/  UIADD3 UR33, UPT, UPT, UR4, -UR5, URZ ;  /* 0x8000000504217290 */ /* 0x000fe4000fffe0ff */
[----:B------:R-:W-:Y:S02]  /*0140*/  UISETP.NE.U32.AND UP5, UPT, UR8, 0x1, UPT ;  /* 0x000000010800788c */ /* 0x000fe4000bfa5070 */
[----:B------:R-:W-:Y:S02]  /*0150*/  UIADD3 UR13, UPT, UPT, -UR13, UR6, URZ ;  /* 0x000000060d0d7290 */ /* 0x000fe4000fffe1ff */
[----:B------:R-:W-:-:S02]  /*0160*/  UISETP.NE.AND UP4, UPT, UR23, 0x5, UPT ;  /* 0x000000051700788c */ /* 0x000fc4000bf85270 */
[----:B------:R-:W-:Y:S02]  /*0170*/  UISETP.NE.AND UP3, UPT, UR23, URZ, UPT ;  /* 0x000000ff1700728c */ /* 0x000fe4000bf65270 */
[----:B------:R-:W-:-:S05]  /*0180*/  UIADD3 UR25, UPT, UPT, UR33, UR33, URZ ;  /* 0x0000002121197290 */ /* 0x000fca000fffe0ff */
[----:B-1----:R-:W-:Y:S07]  /*0190*/  BRA.U UP4, `(.L_x_0) ;  /* 0x0000000104387547 */ /* 0x002fee000b800000 */
[----:B------:R-:W1:Y:S02]  /*01a0*/  LDCU.64 UR8, c[0x0][0x348] ;  /* 0x00006900ff0877ac */ /* 0x000e640008000a00 */
[----:B-1----:R-:W-:Y:S02]  /*01b0*/  UIADD3 UR16, UP1, UPT, UR8, 0x40, URZ ;  /* 0x0000004008107890 */ /* 0x002fe4000ff3e0ff */
[----:B------:R-:W-:Y:S02]  /*01c0*/  UIADD3 UR14, UP0, UPT, UR8, 0xc0, URZ ;  /* 0x000000c0080e7890 */ /* 0x000fe4000ff1e0ff */
[----:B------:R-:W-:Y:S02]  /*01d0*/  UIADD3.X UR17, UPT, UPT, URZ, UR9, URZ, UP1, !UPT ;  /* 0x00000009ff117290 */ /* 0x000fe40008ffe4ff */
[----:B------:R-:W-:Y:S02]  /*01e0*/  UIADD3 UR10, UP1, UPT, UR8, 0x140, URZ ;  /* 0x00000140080a7890 */ /* 0x000fe4000ff3e0ff */
[----:B------:R-:W-:-:S02]  /*01f0*/  UIADD3.X UR15, UPT, UPT, URZ, UR9, URZ, UP0, !UPT ;  /* 0x00000009ff0f7290 */ /* 0x000fc400087fe4ff */
[----:B------:R-:W-:Y:S02]  /*0200*/  UIADD3 UR8, UP0, UPT, UR8, 0x1c0, URZ ;  /* 0x000001c008087890 */ /* 0x000fe4000ff1e0ff */
[----:B------:R-:W-:Y:S01]  /*0210*/  UIADD3.X UR11, UPT, UPT, URZ, UR9, URZ, UP1, !UPT ;  /* 0x00000009ff0b7290 */ /* 0x000fe20008ffe4ff */
[----:B------:R1:W-:Y:S01]  /*0220*/  UTMACCTL.PF [UR16] ;  /* 0x00000000100079b9 */ /* 0x0003e20008040000 */
[----:B------:R-:W-:-:S03]  /*0230*/  UIADD3.X UR9, UPT, UPT, URZ, UR9, URZ, UP0, !UPT ;  /* 0x00000009ff097290 */ /* 0x000fc600087fe4ff */
[----:B------:R1:W-:Y:S04]  /*0240*/  UTMACCTL.PF [UR14] ;  /* 0x000000000e0079b9 */ /* 0x0003e80008040000 */
[----:B------:R1:W-:Y:S02]  /*0250*/  UTMACCTL.PF [UR10] ;  /* 0x000000000a0079b9 */ /* 0x0003e40008040000 */
[----:B------:R1:W-:Y:S02]  /*0260*/  UTMACCTL.PF [UR8] ;  /* 0x00000000080079b9 */ /* 0x0003e40008040000 */
[----:B-1----:R-:W-:Y:S01]  /*0270*/  NOP ;  /* 0x0000000000007918 */ /* 0x002fe20000000000 */
.L_x_0:
[----:B------:R-:W-:Y:S05]  /*0280*/  BRA.U UP3, `(.L_x_1) ;  /* 0x0000000103687547 */ /* 0x000fea000b800000 */
[----:B------:R-:W-:Y:S01]  /*0290*/  UMOV UR7, 0x400 ;  /* 0x0000040000077882 */ /* 0x000fe20000000000 */
[----:B------:R-:W-:Y:S01]  /*02a0*/  UMOV UR8, 0x1 ;  /* 0x0000000100087882 */ /* 0x000fe20000000000 */
[----:B------:R-:W-:Y:S02]  /*02b0*/  ULEA UR7, UR6, UR7, 0x18 ;  /* 0x0000000706077291 */ /* 0x000fe4000f8ec0ff */
[----:B------:R-:W-:-:S04]  /*02c0*/  UIADD3 UR8, UPT, UPT, -UR8, 0x100000, URZ ;  /* 0x0010000008087890 */ /* 0x000fc8000fffe1ff */
[----:B------:R-:W-:Y:S02]  /*02d0*/  USHF.L.U32 UR9, UR8, 0xb, URZ ;  /* 0x0000000b08097899 */ /* 0x000fe400080006ff */
[----:B------:R-:W-:Y:S01]  /*02e0*/  USHF.L.U32 UR8, UR8, 0x1, URZ ;  /* 0x0000000108087899 */ /* 0x000fe200080006ff */
[----:B------:R-:W-:Y:S02]  /*02f0*/  UMOV UR5, 0x2 ;  /* 0x0000000200057882 */ /* 0x000fe40000000000 */
[----:B------:R-:W-:-:S04]  /*0300*/  UIADD3 UR10, UPT, UPT, -UR5, 0x100000, URZ ;  /* 0x00100000050a7890 */ /* 0x000fc8000fffe1ff */
[----:B------:R-:W-:Y:S02]  /*0310*/  USHF.L.U32 UR11, UR10, 0xb, URZ ;  /* 0x0000000b0a0b7899 */ /* 0x000fe400080006ff */
[----:B------:R-:W-:Y:S01]  /*0320*/  USHF.L.U32 UR10, UR10, 0x1, URZ ;  /* 0x000000010a0a7899 */ /* 0x000fe200080006ff */
[----:B------:R-:W1:Y:S02]  /*0330*/  FENCE.VIEW.ASYNC.S ;  /* 0x00000000000073c6 */ /* 0x000e640000000000 */
[----:B-1----:R1:W2:Y:S01]  /*0340*/  SYNCS.EXCH.64 URZ, [UR7], UR8 ;  /* 0x0000000807ff75b2 */ /* 0x0022a20008000100 */
[----:B------:R1:W3:Y:S01]  /*0350*/  SYNCS.EXCH.64 URZ, [UR7+0x8], UR8 ;  /* 0x0000080807ff75b2 */ /* 0x0002e20008000100 */
[----:B------:R1:W4:Y:S01]  /*0360*/  SYNCS.EXCH.64 URZ, [UR7+0x10], UR8 ;  /* 0x0000100807ff75b2 */ /* 0x0003220008000100 */
[----:B------:R1:W5:Y:S01]  /*0370*/  SYNCS.EXCH.64 URZ, [UR7+0x18], UR8 ;  /* 0x0000180807ff75b2 */ /* 0x0003620008000100 */
[----:B------:R1:W1:Y:S01]  /*0380*/  SYNCS.EXCH.64 URZ, [UR7+0x20], UR8 ;  /* 0x0000200807ff75b2 */ /* 0x0002620008000100 */
[----:B------:R1:W1:Y:S01]  /*0390*/  SYNCS.EXCH.64 URZ, [UR7+0x28], UR8 ;  /* 0x0000280807ff75b2 */ /* 0x0002620008000100 */
[----:B------:R1:W1:Y:S03]  /*03a0*/  SYNCS.EXCH.64 URZ, [UR7+0x30], UR8 ;  /* 0x0000300807ff75b2 */ /* 0x0002660008000100 */
[----:B------:R1:W1:Y:S01]  /*03b0*/  SYNCS.EXCH.64 URZ, [UR7+0x38], UR10 ;  /* 0x0000380a07ff75b2 */ /* 0x0002620008000100 */
[----:B------:R1:W1:Y:S01]  /*03c0*/  SYNCS.EXCH.64 URZ, [UR7+0x40], UR10 ;  /* 0x0000400a07ff75b2 */ /* 0x0002620008000100 */
[----:B------:R1:W1:Y:S01]  /*03d0*/  SYNCS.EXCH.64 URZ, [UR7+0x48], UR10 ;  /* 0x0000480a07ff75b2 */ /* 0x0002620008000100 */
[----:B------:R1:W1:Y:S01]  /*03e0*/  SYNCS.EXCH.64 URZ, [UR7+0x50], UR10 ;  /* 0x0000500a07ff75b2 */ /* 0x0002620008000100 */
[----:B------:R1:W1:Y:S01]  /*03f0*/  SYNCS.EXCH.64 URZ, [UR7+0x58], UR10 ;  /* 0x0000580a07ff75b2 */ /* 0x0002620008000100 */
[----:B------:R1:W1:Y:S01]  /*0400*/  SYNCS.EXCH.64 URZ, [UR7+0x60], UR10 ;  /* 0x0000600a07ff75b2 */ /* 0x0002620008000100 */
[----:B------:R1:W1:Y:S01]  /*0410*/  SYNCS.EXCH.64 URZ, [UR7+0x68], UR10 ;  /* 0x0000680a07ff75b2 */ /* 0x0002620008000100 */
[----:B------:R-:W-:Y:S01]  /*0420*/  NOP ;  /* 0x0000000000007918 */ /* 0x000fe20000000000 */
.L_x_1:
[----:B------:R-:W-:Y:S01]  /*0430*/  NOP ;  /* 0x0000000000007918 */ /* 0x000fe20000000000 */
[----:B------:R-:W-:Y:S05]  /*0440*/  BRA.U !UP2, `(.L_x_2) ;  /* 0x000000010a087547 */ /* 0x000fea000b800000 */
[----:B-12345:R-:W-:Y:S01]  /*0450*/  UCGABAR_ARV ;  /* 0x00000000000079c7 */ /* 0x03efe20008000000 */
[----:B------:R-:W-:Y:S05]  /*0460*/  BRA `(.L_x_3) ;  /* 0x0000000000047947 */ /* 0x000fea0003800000 */
.L_x_2:
[----:B-12345:R-:W-:Y:S01]  /*0470*/  NOP ;  /* 0x0000000000007918 */ /* 0x03efe20000000000 */
.L_x_3:
[----:B------:R-:W-:Y:S05]  /*0480*/  BRA.U !UP2, `(.L_x_4) ;  /* 0x000000010a0c7547 */ /* 0x000fea000b800000 */
[----:B------:R-:W-:Y:S01]  /*0490*/  UCGABAR_WAIT ;  /* 0x0000000000007dc7 */ /* 0x000fe20008000000 */
[----:B------:R-:W-:Y:S01]  /*04a0*/  CCTL.IVALL ;  /* 0x00000000ff00798f */ /* 0x000fe20002000000 */
[----:B------:R-:W-:Y:S05]  /*04b0*/  BRA `(.L_x_5) ;  /* 0x0000000000047947 */ /* 0x000fea0003800000 */
.L_x_4:
[----:B------:R-:W-:Y:S06]  /*04c0*/  BAR.SYNC.DEFER_BLOCKING 0x0 ;  /* 0x0000000000007b1d */ /* 0x000fec0000010000 */
.L_x_5:
[----:B------:R-:W-:Y:S01]  /*04d0*/  UIADD3 UR5, UPT, UPT, UR4, UR4, URZ ;  /* 0x0000000404057290 */ /* 0x000fe2000fffe0ff */
[----:B------:R-:W-:Y:S01]  /*04e0*/  UMOV UR14, 0x3 ;  /* 0x00000003000e7882 */ /* 0x000fe20000000000 */
[----:B------:R-:W-:Y:S02]  /*04f0*/  UIADD3 UR12, UPT, UPT, UR4, -0x1, URZ ;  /* 0xffffffff040c7890 */ /* 0x000fe4000fffe0ff */
[----:B------:R-:W-:Y:S02]  /*0500*/  UISETP.NE.AND UP0, UPT, UR6, UR5, UPT ;  /* 0x000000050600728c */ /* 0x000fe4000bf05270 */
[----:B------:R-:W-:Y:S02]  /*0510*/  USHF.L.U32 UR14, UR14, UR25, URZ ;  /* 0x000000190e0e7299 */ /* 0x000fe400080006ff */
[----:B------:R-:W-:-:S11]  /*0520*/  UISETP.LT.AND UP0, UPT, UR6, URZ, UP0 ;  /* 0x000000ff0600728c */ /* 0x000fd60008701270 */
[----:B------:R-:W-:Y:S01]  /*0530*/  @!UP0 UIADD3 UR12, UPT, UPT, UR4, URZ, URZ ;  /* 0x000000ff040c8290 */ /* 0x000fe2000fffe0ff */
[----:B------:R-:W-:Y:S11]  /*0540*/  BRA.U UP3, `(.L_x_6) ;  /* 0x0000000103407547 */ /* 0x000ff6000b800000 */
[----:B------:R-:W-:Y:S01]  /*0550*/  UMOV UR7, 0x400 ;  /* 0x0000040000077882 */ /* 0x000fe20000000000 */
[----:B------:R-:W-:Y:S01]  /*0560*/  UMOV UR5, 0x1 ;  /* 0x0000000100057882 */ /* 0x000fe20000000000 */
[----:B------:R-:W-:Y:S01]  /*0570*/  UMOV UR4, 0x8 ;  /* 0x0000000800047882 */ /* 0x000fe20000000000 */
[----:B------:R-:W-:Y:S02]  /*0580*/  ULEA UR7, UR6, UR7, 0x18 ;  /* 0x0000000706077291 */ /* 0x000fe4000f8ec0ff */
[----:B------:R-:W-:-:S04]  /*0590*/  UIADD3 UR8, UPT, UPT, -UR5, 0x100000, URZ ;  /* 0x0010000005087890 */ /* 0x000fc8000fffe1ff */
[----:B------:R-:W-:Y:S02]  /*05a0*/  USHF.L.U32 UR9, UR8, 0xb, URZ ;  /* 0x0000000b08097899 */ /* 0x000fe400080006ff */
[----:B------:R-:W-:Y:S02]  /*05b0*/  USHF.L.U32 UR8, UR8, 0x1, URZ ;  /* 0x0000000108087899 */ /* 0x000fe400080006ff */
[----:B------:R-:W-:-:S04]  /*05c0*/  UIADD3 UR4, UPT, UPT, -UR4, 0x100000, URZ ;  /* 0x0010000004047890 */ /* 0x000fc8000fffe1ff */
[----:B------:R-:W-:Y:S02]  /*05d0*/  USHF.L.U32 UR5, UR4, 0xb, URZ ;  /* 0x0000000b04057899 */ /* 0x000fe400080006ff */
[----:B------:R-:W-:Y:S01]  /*05e0*/  USHF.L.U32 UR4, UR4, 0x1, URZ ;  /* 0x0000000104047899 */ /* 0x000fe200080006ff */
[----:B------:R-:W1:Y:S03]  /*05f0*/  FENCE.VIEW.ASYNC.S ;  /* 0x00000000000073c6 */ /* 0x000e660000000000 */
[----:B-1----:R1:W2:Y:S01]  /*0600*/  SYNCS.EXCH.64 URZ, [UR7+0x70], UR8 ;  /* 0x0000700807ff75b2 */ /* 0x0022a20008000100 */
[----:B------:R1:W3:Y:S07]  /*0610*/  SYNCS.EXCH.64 URZ, [UR7+0x78], UR8 ;  /* 0x0000780807ff75b2 */ /* 0x0002ee0008000100 */
[----:B------:R1:W4:Y:S01]  /*0620*/  SYNCS.EXCH.64 URZ, [UR7+0x80], UR4 ;  /* 0x0000800407ff75b2 */ /* 0x0003220008000100 */
[----:B------:R1:W5:Y:S01]  /*0630*/  SYNCS.EXCH.64 URZ, [UR7+0x88], UR4 ;  /* 0x0000880407ff75b2 */ /* 0x0003620008000100 */
[----:B------:R-:W-:Y:S01]  /*0640*/  NOP ;  /* 0x0000000000007918 */ /* 0x000fe20000000000 */
.L_x_6:
[----:B------:R-:W-:Y:S01]  /*0650*/  NOP ;  /* 0x0000000000007918 */ /* 0x000fe20000000000 */
[----:B------:R-:W-:Y:S05]  /*0660*/  BRA.U !UP2, `(.L_x_7) ;  /* 0x000000010a087547 */ /* 0x000fea000b800000 */
[----:B--2345:R-:W-:Y:S01]  /*0670*/  UCGABAR_ARV ;  /* 0x00000000000079c7 */ /* 0x03cfe20008000000 */
[----:B------:R-:W-:Y:S05]  /*0680*/  BRA `(.L_x_8) ;  /* 0x0000000000047947 */ /* 0x000fea0003800000 */
.L_x_7:
[----:B--2345:R-:W-:Y:S01]  /*0690*/  NOP ;  /* 0x0000000000007918 */ /* 0x03cfe20000000000 */
.L_x_8:
[----:B------:R-:W-:Y:S05]  /*06a0*/  BRA.U !UP2, `(.L_x_9) ;  /* 0x000000010a0c7547 */ /* 0x000fea000b800000 */
[----:B------:R-:W-:Y:S01]  /*06b0*/  UCGABAR_WAIT ;  /* 0x0000000000007dc7 */ /* 0x000fe20008000000 */
[----:B------:R-:W-:Y:S01]  /*06c0*/  CCTL.IVALL ;  /* 0x00000000ff00798f */ /* 0x000fe20002000000 */
[----:B------:R-:W-:Y:S05]  /*06d0*/  BRA `(.L_x_10) ;  /* 0x0000000000047947 */ /* 0x000fea0003800000 */
.L_x_9:
[----:B------:R-:W-:Y:S06]  /*06e0*/  BAR.SYNC.DEFER_BLOCKING 0x0 ;  /* 0x0000000000007b1d */ /* 0x000fec0000010000 */
.L_x_10:
[----:B------:R-:W-:Y:S05]  /*06f0*/  BRA.U UP4, `(.L_x_11) ;  /* 0x0000000104287547 */ /* 0x000fea000b800000 */
[----:B-1----:R-:W-:Y:S01]  /*0700*/  UMOV UR5, 0x400 ;  /* 0x0000040000057882 */ /* 0x002fe20000000000 */
[----:B------:R-:W-:Y:S01]  /*0710*/  UMOV UR4, 0x20 ;  /* 0x0000002000047882 */ /* 0x000fe20000000000 */
[----:B------:R-:W-:Y:S02]  /*0720*/  ULEA UR5, UR6, UR5, 0x18 ;  /* 0x0000000506057291 */ /* 0x000fe4000f8ec0ff */
[----:B------:R-:W-:-:S04]  /*0730*/  UIADD3 UR8, UPT, UPT, -UR4, 0x100000, URZ ;  /* 0x0010000004087890 */ /* 0x000fc8000fffe1ff */
[----:B------:R-:W-:Y:S02]  /*0740*/  USHF.L.U32 UR9, UR8, 0xb, URZ ;  /* 0x0000000b08097899 */ /* 0x000fe400080006ff */
[----:B------:R-:W-:Y:S01]  /*0750*/  USHF.L.U32 UR8, UR8, 0x1, URZ ;  /* 0x0000000108087899 */ /* 0x000fe200080006ff */
[----:B------:R-:W-:Y:S01]  /*0760*/  ELECT P0, URZ, PT ;  /* 0x0000000000ff782f */ /* 0x000fe20003800000 */
[----:B------:R-:W1:Y:S10]  /*0770*/  FENCE.VIEW.ASYNC.S ;  /* 0x00000000000073c6 */ /* 0x000e740000000000 */
[----:B-1----:R2:W3:Y:S02]  /*0780*/  SYNCS.EXCH.64 URZ, [UR5+0x90], UR8 ;  /* 0x0000900805ff75b2 */ /* 0x0024e40008000100 */
[----:B--2---:R-:W-:Y:S01]  /*0790*/  NOP ;  /* 0x0000000000007918 */ /* 0x004fe20000000000 */
.L_x_11:
[----:B------:R-:W-:Y:S01]  /*07a0*/  NOP ;  /* 0x0000000000007918 */ /* 0x000fe20000000000 */
[----:B------:R-:W-:Y:S05]  /*07b0*/  BRA.U !UP2, `(.L_x_12) ;  /* 0x000000010a087547 */ /* 0x000fea000b800000 */
[----:B---3--:R-:W-:Y:S01]  /*07c0*/  UCGABAR_ARV ;  /* 0x00000000000079c7 */ /* 0x008fe20008000000 */
[----:B------:R-:W-:Y:S05]  /*07d0*/  BRA `(.L_x_13) ;  /* 0x0000000000047947 */ /* 0x000fea0003800000 */
.L_x_12:
[----:B---3--:R-:W-:Y:S01]  /*07e0*/  NOP ;  /* 0x0000000000007918 */ /* 0x008fe20000000000 */
.L_x_13:
[----:B------:R-:W-:Y:S01]  /*07f0*/  USHF.L.U32 UR21, UR22, 0x7, URZ ;  /* 0x0000000716157899 */ /* 0x000fe200080006ff */
[----:B------:R-:W-:Y:S05]  /*0800*/  BRA.U !UP2, `(.L_x_14) ;  /* 0x000000010a0c7547 */ /* 0x000fea000b800000 */
[----:B------:R-:W-:Y:S01]  /*0810*/  UCGABAR_WAIT ;  /* 0x0000000000007dc7 */ /* 0x000fe20008000000 */
[----:B------:R-:W-:Y:S01]  /*0820*/  CCTL.IVALL ;  /* 0x00000000ff00798f */ /* 0x000fe20002000000 */
[----:B------:R-:W-:Y:S05]  /*0830*/  BRA `(.L_x_15) ;  /* 0x0000000000047947 */ /* 0x000fea0003800000 */
.L_x_14:
[----:B------:R-:W-:Y:S06]  /*0840*/  BAR.SYNC.DEFER_BLOCKING 0x0 ;  /* 0x0000000000007b1d */ /* 0x000fec0000010000 */
.L_x_15:
[----:B------:R-:W-:Y:S01]  /*0850*/  UMOV UR24, 0x5 ;  /* 0x0000000500187882 */ /* 0x000fe20000000000 */
[----:B------:R-:W2:Y:S01]  /*0860*/  LDCU.U8 UR20, c[0x0][0x5c8] ;  /* 0x0000b900ff1477ac */ /* 0x000ea20008000000 */
[----:B------:R-:W3:Y:S01]  /*0870*/  LDCU.U8 UR19, c[0x0][0x5c9] ;  /* 0x0000b920ff1377ac */ /* 0x000ee20008000000 */
[----:B------:R-:W4:Y:S01]  /*0880*/  LDCU.U8 UR18, c[0x0][0x5d4] ;  /* 0x0000ba80ff1277ac */ /* 0x000f220008000000 */
[----:B------:R-:W5:Y:S01]  /*0890*/  LDCU.U8 UR17, c[0x0][0x5d5] ;  /* 0x0000baa0ff1177ac */ /* 0x000f620008000000 */
[----:B------:R-:W1:Y:S01]  /*08a0*/  LDCU.U8 UR16, c[0x0][0x5e0] ;  /* 0x0000bc00ff1077ac */ /* 0x000e620008000000 */
[----:B------:R-:W1:Y:S01]  /*08b0*/  LDCU.U8 UR15, c[0x0][0x5e1] ;  /* 0x0000bc20ff0f77ac */ /* 0x000e620008000000 */
[----:B------:R-:W-:Y:S01]  /*08c0*/  USHF.L.U32 UR24, UR24, UR13, URZ ;  /* 0x0000000d18187299 */ /* 0x000fe200080006ff */
[----:B------:R-:W-:Y:S05]  /*08d0*/  BRA.U UP4, `(.L_x_16) ;  /* 0x0000000904b07547 */ /* 0x000fea000b800000 */
[----:B------:R-:W5:Y:S01]  /*08e0*/  S2UR UR32, SR_CTAID.Z ;  /* 0x00000000002079c3 */ /* 0x000f620000002700 */
[----:B------:R-:W-:Y:S01]  /*08f0*/  UMOV UR31, 0x1 ;  /* 0x00000001001f7882 */ /* 0x000fe20000000000 */
[----:B------:R-:W-:Y:S01]  /*0900*/  UMOV UR30, URZ ;  /* 0x000000ff001e7c82 */ /* 0x000fe20008000000 */
[----:B-----5:R-:W-:-:S09]  /*0910*/  UISETP.GT.U32.AND UP0, UPT, UR32, 0xff, UPT ;  /* 0x000000ff2000788c */ /* 0x020fd2000bf04070 */
[----:B------:R-:W-:Y:S05]  /*0920*/  BRA.U UP0, `(.L_x_17) ;  /* 0x0000000900087547 */ /* 0x000fea000b800000 */
[----:B-1----:R-:W1:Y:S01]  /*0930*/  LDCU.64 UR4, c[0x0][0x5c0] ;  /* 0x0000b800ff0477ac */ /* 0x002e620008000a00 */
[----:B------:R-:W5:Y:S01]  /*0940*/  S2UR UR29, SR_CTAID.Y ;  /* 0x00000000001d79c3 */ /* 0x000f620000002600 */
[----:B------:R-:W4:Y:S01]  /*0950*/  LDCU UR8, c[0x0][0x5d0] ;  /* 0x0000ba00ff0877ac */ /* 0x000f220008000800 */
[----:B------:R-:W3:Y:S01]  /*0960*/  LDCU UR11, c[0x0][0x374] ;  /* 0x00006e80ff0b77ac */ /* 0x000ee20008000800 */
[----:B------:R-:W3:Y:S01]  /*0970*/  LDCU UR10, c[0x0][0x370] ;  /* 0x00006e00ff0a77ac */ /* 0x000ee20008000800 */
[----:B------:R-:W-:Y:S02]  /*0980*/  ULEA UR28, UR33, UR21, 0x6 ;  /* 0x00000015211c7291 */ /* 0x000fe4000f8e30ff */
[----:B-1----:R-:W-:Y:S01]  /*0990*/  UIMAD.WIDE.U32 UR6, UR32, UR5, URZ ;  /* 0x00000005200672a5 */ /* 0x002fe2000f8e00ff */
[----:B------:R-:W1:Y:S03]  /*09a0*/  LDCU.64 UR34, c[0x0][0x348] ;  /* 0x00006900ff2277ac */ /* 0x000e660008000a00 */
[----:B------:R-:W-:-:S02]  /*09b0*/  UIADD3 UR5, UPT, UPT, UR32, -UR7, URZ ;  /* 0x8000000720057290 */ /* 0x000fc4000fffe0ff */
[----:B-----5:R-:W-:Y:S02]  /*09c0*/  USHF.L.U32 UR29, UR29, 0x7, URZ ;  /* 0x000000071d1d7899 */ /* 0x020fe400080006ff */
[----:B--2---:R-:W-:Y:S02]  /*09d0*/  USHF.R.U32.HI UR5, URZ, UR20, UR5 ;  /* 0x00000014ff057299 */ /* 0x004fe40008011605 */
[----:B---3--:R-:W-:Y:S02]  /*09e0*/  UIMAD UR10, UR11, UR10, URZ ;  /* 0x0000000a0b0a72a4 */ /* 0x008fe4000f8e02ff */
[----:B------:R-:W-:Y:S02]  /*09f0*/  UIADD3 UR5, UPT, UPT, UR7, UR5, URZ ;  /* 0x0000000507057290 */ /* 0x000fe4000fffe0ff */
[----:B------:R-:W-:Y:S02]  /*0a00*/  ULOP3.LUT UR29, UR29, 0x80, URZ, 0xc0, !UPT ;  /* 0x000000801d1d7892 */ /* 0x000fe4000f8ec0ff */
[----:B------:R-:W-:Y:S01]  /*0a10*/  USHF.R.U32.HI UR6, URZ, UR19, UR5 ;  /* 0x00000013ff067299 */ /* 0x000fe20008011605 */
[----:B------:R-:W-:Y:S01]  /*0a20*/  UMOV UR30, URZ ;  /* 0x000000ff001e7c82 */ /* 0x000fe20008000000 */
[----:B------:R-:W-:-:S02]  /*0a30*/  UMOV UR31, 0x1 ;  /* 0x00000001001f7882 */ /* 0x000fc40000000000 */
[----:B------:R-:W-:-:S04]  /*0a40*/  UIADD3 UR6, UPT, UPT, -UR6, URZ, URZ ;  /* 0x000000ff06067290 */ /* 0x000fc8000fffe1ff */
[----:B------:R-:W-:Y:S01]  /*0a50*/  UIMAD UR6, UR6, UR4, UR32 ;  /* 0x00000004060672a4 */ /* 0x000fe2000f8e0220 */
[----:B------:R-:W2:Y:S03]  /*0a60*/  LDCU.64 UR4, c[0x0][0x5d8] ;  /* 0x0000bb00ff0477ac */ /* 0x000ea60008000a00 */
[----:B----4-:R-:W-:-:S04]  /*0a70*/  UIMAD.WIDE.U32 UR8, UR6, UR8, URZ ;  /* 0x00000008060872a5 */ /* 0x010fc8000f8e00ff */
[----:B------:R-:W-:-:S04]  /*0a80*/  UIADD3 UR7, UPT, UPT, UR6, -UR9, URZ ;  /* 0x8000000906077290 */ /* 0x000fc8000fffe0ff */
[----:B------:R-:W-:-:S03]  /*0a90*/  USHF.R.U32.HI UR7, URZ, UR18, UR7 ;  /* 0x00000012ff077299 */ /* 0x000fc60008011607 */
[----:B------:R-:W3:Y:S01]  /*0aa0*/  LDCU UR8, c[0x0][0x378] ;  /* 0x00006f00ff0877ac */ /* 0x000ee20008000800 */
[----:B------:R-:W-:-:S04]  /*0ab0*/  UIADD3 UR9, UPT, UPT, UR9, UR7, URZ ;  /* 0x0000000709097290 */ /* 0x000fc8000fffe0ff */
[----:B------:R-:W-:-:S04]  /*0ac0*/  USHF.R.U32.HI UR9, URZ, UR17, UR9 ;  /* 0x00000011ff097299 */ /* 0x000fc80008011609 */
[----:B--2---:R-:W-:Y:S02]  /*0ad0*/  UIMAD.WIDE.U32 UR26, UR9, UR5, URZ ;  /* 0x00000005091a72a5 */ /* 0x004fe4000f8e00ff */
[----:B---3--:R-:W-:-:S05]  /*0ae0*/  UIMAD UR8, UR10, UR8, URZ ;  /* 0x000000080a0872a4 */ /* 0x008fca000f8e02ff */
[----:B------:R-:W-:Y:S02]  /*0af0*/  UMOV UR7, UR27 ;  /* 0x0000001b00077c82 */ /* 0x000fe40008000000 */
[----:B------:R-:W-:Y:S02]  /*0b00*/  UIADD3 UR5, UPT, UPT, UR9, -UR7, URZ ;  /* 0x8000000709057290 */ /* 0x000fe4000fffe0ff */
[----:B------:R-:W2:Y:S01]  /*0b10*/  S2UR UR26, SR_CgaCtaId ;  /* 0x00000000001a79c3 */ /* 0x000ea20000008800 */
[----:B------:R-:W-:Y:S02]  /*0b20*/  USHF.R.S32.HI UR27, URZ, 0x1f, UR8 ;  /* 0x0000001fff1b7899 */ /* 0x000fe40008011408 */
[----:B------:R-:W-:Y:S02]  /*0b30*/  USHF.R.U32.HI UR5, URZ, UR16, UR5 ;  /* 0x00000010ff057299 */ /* 0x000fe40008011605 */
[----:B------:R-:W-:Y:S02]  /*0b40*/  ULEA.HI UR27, UR27, UR8, URZ, 0x2 ;  /* 0x000000081b1b7291 */ /* 0x000fe4000f8f10ff */
[----:B------:R-:W-:-:S04]  /*0b50*/  UIADD3 UR7, UPT, UPT, UR7, UR5, URZ ;  /* 0x0000000507077290 */ /* 0x000fc8000fffe0ff */
[----:B------:R-:W-:-:S03]  /*0b60*/  USHF.R.U32.HI UR7, URZ, UR15, UR7 ;  /* 0x0000000fff077299 */ /* 0x000fc60008011607 */
[----:B------:R-:W3:Y:S01]  /*0b70*/  LDCU UR5, c[0x0][0x5cc] ;  /* 0x0000b980ff0577ac */ /* 0x000ee20008000800 */
[----:B------:R-:W-:-:S04]  /*0b80*/  UIADD3 UR7, UPT, UPT, -UR7, URZ, URZ ;  /* 0x000000ff07077290 */ /* 0x000fc8000fffe1ff */
[----:B------:R-:W-:-:S03]  /*0b90*/  UIMAD UR7, UR7, UR4, UR9 ;  /* 0x00000004070772a4 */ /* 0x000fc6000f8e0209 */
[----:B------:R-:W-:Y:S02]  /*0ba0*/  UMOV UR4, 0x400 ;  /* 0x0000040000047882 */ /* 0x000fe40000000000 */
[----:B--2---:R-:W-:Y:S02]  /*0bb0*/  ULEA UR26, UR26, UR4, 0x18 ;  /* 0x000000041a1a7291 */ /* 0x004fe4000f8ec0ff */
[----:B------:R-:W-:-:S04]  /*0bc0*/  UIADD3 UR4, UPT, UPT, -UR9, URZ, URZ ;  /* 0x000000ff09047290 */ /* 0x000fc8000fffe1ff */
[----:B-1-3--:R-:W-:-:S12]  /*0bd0*/  UIMAD UR5, UR4, UR5, UR6 ;  /* 0x00000005040572a4 */ /* 0x00afd8000f8e0206 */
.L_x_22:
[----:B------:R-:W-:Y:S02]  /*0be0*/  USHF.L.U32 UR4, UR31, 0x1f, URZ ;  /* 0x0000001f1f047899 */ /* 0x000fe400080006ff */
[----:B------:R-:W-:Y:S02]  /*0bf0*/  ULEA UR6, UR30, UR26, 0x3 ;  /* 0x0000001a1e067291 */ /* 0x000fe4000f8e18ff */
[----:B------:R-:W-:Y:S02]  /*0c00*/  UIADD3 UR5, UPT, UPT, UR5, UR5, URZ ;  /* 0x0000000505057290 */ /* 0x000fe4000fffe0ff */
[----:B------:R-:W-:Y:S01]  /*0c10*/  MOV R0, UR4 ;  /* 0x0000000400007c02 */ /* 0x000fe20008000f00 */
[----:B------:R-:W-:Y:S02]  /*0c20*/  ULEA UR7, UR7, UR29, 0x8 ;  /* 0x0000001d07077291 */ /* 0x000fe4000f8e40ff */
[----:B------:R-:W-:Y:S02]  /*0c30*/  UIADD3 UR42, UP1, UPT, UR34, 0x40, URZ ;  /* 0x00000040222a7890 */ /* 0x000fe4000ff3e0ff */
[----:B-1----:R1:W2:Y:S01]  /*0c40*/  SYNCS.PHASECHK.TRANS64.TRYWAIT P1, [UR6+0x38], R0 ;  /* 0x00003800ff0075a7 */ /* 0x0022a20008021106 */
[----:B------:R-:W-:-:S02]  /*0c50*/  ULOP3.LUT UR6, UR5, UR22, URZ, 0xfc, !UPT ;  /* 0x0000001605067292 */ /* 0x000fc4000f8efcff */
[----:B------:R-:W-:Y:S02]  /*0c60*/  UIADD3 UR40, UP0, UPT, UR34, 0xc0, URZ ;  /* 0x000000c022287890 */ /* 0x000fe4000ff1e0ff */
[----:B------:R-:W-:Y:S02]  /*0c70*/  ULEA.HI UR5, UR5, UR6, URZ, 0x1 ;  /* 0x0000000605057291 */ /* 0x000fe4000f8f08ff */
[----:B------:R-:W-:Y:S02]  /*0c80*/  UIADD3.X UR43, UPT, UPT, URZ, UR35, URZ, UP1, !UPT ;  /* 0x00000023ff2b7290 */ /* 0x000fe40008ffe4ff */
[----:B------:R-:W-:Y:S02]  /*0c90*/  ULOP3.LUT UR4, UR5, 0xfffffffe, URZ, 0xc0, !UPT ;  /* 0xfffffffe05047892 */ /* 0x000fe4000f8ec0ff */
[----:B------:R-:W-:Y:S02]  /*0ca0*/  UIADD3.X UR41, UPT, UPT, URZ, UR35, URZ, UP0, !UPT ;  /* 0x00000023ff297290 */ /* 0x000fe400087fe4ff */
[----:B------:R-:W-:-:S02]  /*0cb0*/  UISETP.NE.AND UP2, UPT, UR6, UR4, UPT ;  /* 0x000000040600728c */ /* 0x000fc4000bf45270 */
[----:B------:R-:W-:Y:S02]  /*0cc0*/  USHF.R.U32.HI UR4, URZ, 0x1, UR5 ;  /* 0x00000001ff047899 */ /* 0x000fe40008011605 */
[----:B------:R-:W-:Y:S02]  /*0cd0*/  UISETP.LT.AND UP2, UPT, UR6, URZ, UP2 ;  /* 0x000000ff0600728c */ /* 0x000fe40009741270 */
[----:B------:R-:W-:Y:S02]  /*0ce0*/  UIADD3 UR11, UPT, UPT, UR4, -0x1, URZ ;  /* 0xffffffff040b7890 */ /* 0x000fe4000fffe0ff */
[----:B------:R-:W-:Y:S01]  /*0cf0*/  ULEA UR7, UR22, UR7, 0x6 ;  /* 0x0000000716077291 */ /* 0x000fe2000f8e30ff */
[----:B------:R-:W-:Y:S01]  /*0d00*/  UMOV UR38, URZ ;  /* 0x000000ff00267c82 */ /* 0x000fe20008000000 */
[----:B------:R-:W-:-:S05]  /*0d10*/  UPRMT UR37, URZ, 0x5410, UR24 ;  /* 0x00005410ff257896 */ /* 0x000fca0008000018 */
[----:B------:R-:W-:Y:S02]  /*0d20*/  @!UP2 UIADD3 UR11, UPT, UPT, UR4, URZ, URZ ;  /* 0x000000ff040ba290 */ /* 0x000fe4000fffe0ff */
[----:B------:R-:W-:Y:S02]  /*0d30*/  UISETP.NE.AND UP2, UPT, UR22, URZ, UPT ;  /* 0x000000ff1600728c */ /* 0x000fe4000bf45270 */
[----:B-1----:R-:W-:Y:S02]  /*0d40*/  ULEA UR11, UR11, UR28, 0x8 ;  /* 0x0000001c0b0b7291 */ /* 0x002fe4000f8e40ff */
.L_x_21:
[----:B---3--:R-:W-:Y:S01]  /*0d50*/  ULEA UR9, UR30, UR26, 0x3 ;  /* 0x0000001a1e097291 */ /* 0x008fe2000f8e18ff */
[----:B-12---:R-:W-:Y:S11]  /*0d60*/  @P1 BRA `(.L_x_18) ;  /* 0x0000000000101947 */ /* 0x006ff60003800000 */
[----:B------:R-:W-:-:S06]  /*0d70*/  USHF.L.U32 UR4, UR31, 0x1f, URZ ;  /* 0x0000001f1f047899 */ /* 0x000fcc00080006ff */
[----:B------:R-:W-:-:S04]  /*0d80*/  MOV R0, UR4 ;  /* 0x0000000400007c02 */ /* 0x000fc80008000f00 */
[----:B------:R-:W1:Y:S02]  /*0d90*/  SYNCS.PHASECHK.TRANS64.TRYWAIT P0, [UR9+0x38], R0 ;  /* 0x00003800ff0075a7 */ /* 0x000e640008001109 */
[----:B-1----:R-:W-:Y:S05]  /*0da0*/  @!P0 BRA `(.L_x_19) ;  /* 0x0000003800b48947 */ /* 0x002fea0003800000 */
.L_x_18:
[----:B------:R-:W-:Y:S05]  /*0db0*/  BRA.U UP2, `(.L_x_20) ;  /* 0x00000001020c7547 */ /* 0x000fea000b800000 */
[----:B------:R-:W-:-:S13]  /*0dc0*/  ELECT P0, URZ, PT ;  /* 0x0000000000ff782f */ /* 0x000fda0003800000 */
[----:B-1----:R-:W-:-:S04]  /*0dd0*/  @P0 MOV R0, 0xc000 ;  /* 0x0000c00000000802 */ /* 0x002fc80000000f00 */
[----:B------:R2:W-:Y:S03]  /*0de0*/  @P0 SYNCS.ARRIVE.TRANS64 RZ, [UR9], R0 ;  /* 0x00000000ffff09a7 */ /* 0x0005e60008000009 */
.L_x_20:
[----:B------:R-:W-:Y:S01]  /*0df0*/  UIADD3 UR5, UPT, UPT, UR30, 0x1, URZ ;  /* 0x000000011e057890 */ /* 0x000fe2000fffe0ff */
[----:B------:R-:W-:Y:S01]  /*0e00*/  PLOP3.LUT P1, PT, PT, PT, PT, 0x80, 0x8 ;  /* 0x000000000008781c */ /* 0x000fe20003f2f070 */
[----:B------:R-:W-:Y:S02]  /*0e10*/  UISETP.GT.U32.AND UP0, UPT, UR38, 0x3e, UPT ;  /* 0x0000003e2600788c */ /* 0x000fe4000bf04070 */
[----:B------:R-:W-:Y:S02]  /*0e20*/  UISETP.NE.AND UP1, UPT, UR5, 0x7, UPT ;  /* 0x000000070500788c */ /* 0x000fe4000bf25270 */
[----:B------:R-:W-:Y:S02]  /*0e30*/  ULEA UR8, UR30, UR33, 0x1 ;  /* 0x000000211e087291 */ /* 0x000fe4000f8e08ff */
[----:B------:R-:W-:Y:S01]  /*0e40*/  USEL UR6, URZ, 0x1, UP1 ;  /* 0x00000001ff067887 */ /* 0x000fe20008800000 */
[----:B------:R-:W-:Y:S01]  /*0e50*/  PLOP3.LUT P0, PT, PT, PT, UP0, 0x80, 0x8 ;  /* 0x000000000008781c */ /* 0x000fe20003f0f008 */
[----:B------:R-:W-:-:S02]  /*0e60*/  ULEA UR8, UR8, UR26, 0xd ;  /* 0x0000001a08087291 */ /* 0x000fc4000f8e68ff */
[----:B------:R-:W-:Y:S02]  /*0e70*/  ULEA UR4, UR30, UR26, 0xd ;  /* 0x0000001a1e047291 */ /* 0x000fe4000f8e68ff */
[----:B------:R-:W-:Y:S02]  /*0e80*/  ULOP3.LUT UR31, UR31, UR6, URZ, 0x3c, !UPT ;  /* 0x000000061f1f7292 */ /* 0x000fe4000f8e3cff */
[----:B------:R-:W-:Y:S02]  /*0e90*/  USEL UR30, UR5, URZ, UP1 ;  /* 0x000000ff051e7287 */ /* 0x000fe40008800000 */
[----:B------:R-:W-:Y:S02]  /*0ea0*/  USHF.L.U32 UR10, UR38, 0x6, URZ ;  /* 0x00000006260a7899 */ /* 0x000fe400080006ff */
[----:B------:R-:W-:Y:S02]  /*0eb0*/  ULOP3.LUT UR9, UR9, 0xfefffff8, URZ, 0xc0, !UPT ;  /* 0xfefffff809097892 */ /* 0x000fe4000f8ec0ff */
[----:B------:R-:W-:-:S02]  /*0ec0*/  UIADD3 UR8, UPT, UPT, UR8, 0xc400, URZ ;  /* 0x0000c40008087890 */ /* 0x000fc4000fffe0ff */
[----:B------:R-:W-:Y:S02]  /*0ed0*/  UIADD3 UR4, UPT, UPT, UR4, 0x28400, URZ ;  /* 0x0002840004047890 */ /* 0x000fe4000fffe0ff */
[----:B------:R-:W-:Y:S02]  /*0ee0*/  @!UP0 USHF.L.U32 UR6, UR31, 0x1f, URZ ;  /* 0x0000001f1f068899 */ /* 0x000fe400080006ff */
[----:B------:R-:W-:Y:S01]  /*0ef0*/  @!UP0 ULEA UR36, UR30, UR26, 0x3 ;  /* 0x0000001a1e248291 */ /* 0x000fe2000f8e18ff */
[----:B------:R-:W-:Y:S02]  /*0f00*/  UMOV UR5, UR9 ;  /* 0x0000000900057c82 */ /* 0x000fe40008000000 */
[----:B------:R3:W-:Y:S01]  /*0f10*/  UTMALDG.2D.MULTICAST.2CTA [UR8], [UR42], UR37, desc[URZ] ;  /* 0x0000ff082a0073b4 */ /* 0x0007e20008209825 */
[----:B-12---:R-:W-:Y:S01]  /*0f20*/  IMAD.U32 R0, RZ, RZ, UR6 ;  /* 0x00000006ff007e24 */ /* 0x006fe2000f8e00ff */
[----:B------:R-:W-:Y:S01]  /*0f30*/  UMOV UR6, UR10 ;  /* 0x0000000a00067c82 */ /* 0x000fe20008000000 */
[----:B------:R-:W-:-:S04]  /*0f40*/  UIADD3 UR38, UPT, UPT, UR38, 0x1, URZ ;  /* 0x0000000126267890 */ /* 0x000fc8000fffe0ff */
[----:B------:R-:W-:Y:S01]  /*0f50*/  UISETP.NE.AND UP0, UPT, UR38, 0x40, UPT ;  /* 0x000000402600788c */ /* 0x000fe2000bf05270 */
[----:B------:R3:W-:Y:S01]  /*0f60*/  UTMALDG.2D.2CTA [UR4], [UR40], desc[URZ] ;  /* 0x0000ff04280075b4 */ /* 0x0007e20008209000 */
[----:B------:R3:W1:Y:S07]  /*0f70*/  @!P0 SYNCS.PHASECHK.TRANS64.TRYWAIT P1, [UR36+0x38], R0 ;  /* 0x00003800ff0085a7 */ /* 0x00066e0008021124 */
[----:B------:R-:W-:Y:S05]  /*0f80*/  BRA.U UP0, `(.L_x_21) ;  /* 0xfffffffd00707547 */ /* 0x000fea000b83ffff */
[----:B---3--:R-:W2:Y:S01]  /*0f90*/  LDCU.64 UR4, c[0x0][0x5c0] ;  /* 0x0000b800ff0477ac */ /* 0x008ea20008000a00 */
[----:B------:R-:W-:-:S04]  /*0fa0*/  ULEA.HI.SX32 UR32, UR27, UR32, 0x1e ;  /* 0x000000201b207291 */ /* 0x000fc8000f8ff2ff */
[----:B------:R-:W-:Y:S02]  /*0fb0*/  UISETP.GE.AND UP0, UPT, UR32, 0x100, UPT ;  /* 0x000001002000788c */ /* 0x000fe4000bf06270 */
[----:B--2---:R-:W-:Y:S01]  /*0fc0*/  UIMAD.WIDE.U32 UR6, UR32, UR5, URZ ;  /* 0x00000005200672a5 */ /* 0x004fe2000f8e00ff */
[----:B------:R-:W2:Y:S03]  /*0fd0*/  LDCU UR5, c[0x0][0x5d0] ;  /* 0x0000ba00ff0577ac */ /* 0x000ea60008000800 */
[----:B------:R-:W-:-:S04]  /*0fe0*/  UIADD3 UR6, UPT, UPT, UR32, -UR7, URZ ;  /* 0x8000000720067290 */ /* 0x000fc8000fffe0ff */
[----:B------:R-:W-:-:S04]  /*0ff0*/  USHF.R.U32.HI UR6, URZ, UR20, UR6 ;  /* 0x00000014ff067299 */ /* 0x000fc80008011606 */
[----:B------:R-:W-:-:S04]  /*1000*/  UIADD3 UR7, UPT, UPT, UR7, UR6, URZ ;  /* 0x0000000607077290 */ /* 0x000fc8000fffe0ff */
[----:B------:R-:W-:-:S04]  /*1010*/  USHF.R.U32.HI UR7, URZ, UR19, UR7 ;  /* 0x00000013ff077299 */ /* 0x000fc80008011607 */
[----:B------:R-:W-:-:S04]  /*1020*/  UIADD3 UR7, UPT, UPT, -UR7, URZ, URZ ;  /* 0x000000ff07077290 */ /* 0x000fc8000fffe1ff */
[----:B------:R-:W-:-:S04]  /*1030*/  UIMAD UR7, UR4, UR7, UR32 ;  /* 0x00000007040772a4 */ /* 0x000fc8000f8e0220 */
[----:B--2---:R-:W-:Y:S01]  /*1040*/  UIMAD.WIDE.U32 UR8, UR7, UR5, URZ ;  /* 0x00000005070872a5 */ /* 0x004fe2000f8e00ff */
[----:B------:R-:W2:Y:S03]  /*1050*/  LDCU.64 UR4, c[0x0][0x5d8] ;  /* 0x0000bb00ff0477ac */ /* 0x000ea60008000a00 */
[----:B------:R-:W-:-:S04]  /*1060*/  UIADD3 UR6, UPT, UPT, UR7, -UR9, URZ ;  /* 0x8000000907067290 */ /* 0x000fc8000fffe0ff */
[----:B------:R-:W-:-:S04]  /*1070*/  USHF.R.U32.HI UR6, URZ, UR18, UR6 ;  /* 0x00000012ff067299 */ /* 0x000fc80008011606 */
[----:B------:R-:W-:-:S04]  /*1080*/  UIADD3 UR6, UPT, UPT, UR9, UR6, URZ ;  /* 0x0000000609067290 */ /* 0x000fc8000fffe0ff */
[----:B------:R-:W-:-:S04]  /*1090*/  USHF.R.U32.HI UR6, URZ, UR17, UR6 ;  /* 0x00000011ff067299 */ /* 0x000fc80008011606 */
[----:B--2---:R-:W-:Y:S01]  /*10a0*/  UIMAD.WIDE.U32 UR8, UR6, UR5, URZ ;  /* 0x00000005060872a5 */ /* 0x004fe2000f8e00ff */
[----:B------:R-:W2:Y:S03]  /*10b0*/  LDCU UR5, c[0x0][0x5cc] ;  /* 0x0000b980ff0577ac */ /* 0x000ea60008000800 */
[----:B------:R-:W-:-:S04]  /*10c0*/  UIADD3 UR8, UPT, UPT, UR6, -UR9, URZ ;  /* 0x8000000906087290 */ /* 0x000fc8000fffe0ff */
[----:B------:R-:W-:-:S04]  /*10d0*/  USHF.R.U32.HI UR8, URZ, UR16, UR8 ;  /* 0x00000010ff087299 */ /* 0x000fc80008011608 */
[----:B------:R-:W-:Y:S02]  /*10e0*/  UIADD3 UR8, UPT, UPT, UR9, UR8, URZ ;  /* 0x0000000809087290 */ /* 0x000fe4000fffe0ff */
[----:B------:R-:W-:Y:S02]  /*10f0*/  UIADD3 UR9, UPT, UPT, -UR6, URZ, URZ ;  /* 0x000000ff06097290 */ /* 0x000fe4000fffe1ff */
[----:B------:R-:W-:Y:S02]  /*1100*/  USHF.R.U32.HI UR8, URZ, UR15, UR8 ;  /* 0x0000000fff087299 */ /* 0x000fe40008011608 */
[----:B--2---:R-:W-:Y:S02]  /*1110*/  UIMAD UR5, UR5, UR9, UR7 ;  /* 0x00000009050572a4 */ /* 0x004fe4000f8e0207 */
[----:B------:R-:W-:-:S04]  /*1120*/  UIADD3 UR8, UPT, UPT, -UR8, URZ, URZ ;  /* 0x000000ff08087290 */ /* 0x000fc8000fffe1ff */
[----:B------:R-:W-:Y:S01]  /*1130*/  UIMAD UR7, UR4, UR8, UR6 ;  /* 0x00000008040772a4 */ /* 0x000fe2000f8e0206 */
[----:B------:R-:W-:Y:S11]  /*1140*/  BRA.U !UP0, `(.L_x_22) ;  /* 0xfffffff908a47547 */ /* 0x000ff6000b83ffff */
.L_x_17:
[----:B-1----:R-:W-:Y:S01]  /*1150*/  UIADD3 UR4, UPT, UPT, UR30, 0x2, URZ ;  /* 0x000000021e047890 */ /* 0x002fe2000fffe0ff */
[----:B------:R-:W1:Y:S01]  /*1160*/  S2UR UR6, SR_CgaCtaId ;  /* 0x00000000000679c3 */ /* 0x000e620000008800 */
[----:B------:R-:W-:-:S04]  /*1170*/  UISETP.NE.AND UP0, UPT, UR30, 0x6, UPT ;  /* 0x000000061e00788c */ /* 0x000fc8000bf05270 */
[----:B------:R-:W-:-:S04]  /*1180*/  USEL UR4, UR4, 0x1, UP0 ;  /* 0x0000000104047887 */ /* 0x000fc80008000000 */
[----:B------:R-:W-:Y:S02]  /*1190*/  UIADD3 UR5, UPT, UPT, UR4, 0x1, URZ ;  /* 0x0000000104057890 */ /* 0x000fe4000fffe0ff */
[----:B------:R-:W-:-:S04]  /*11a0*/  UISETP.NE.AND UP1, UPT, UR4, 0x7, UPT ;  /* 0x000000070400788c */ /* 0x000fc8000bf25270 */
[----:B------:R-:W-:Y:S02]  /*11b0*/  USEL UR5, UR5, 0x1, UP1 ;  /* 0x0000000105057887 */ /* 0x000fe40008800000 */
[----:B------:R-:W-:Y:S02]  /*11c0*/  UISETP.EQ.XOR UP1, UPT, UR30, 0x6, !UP1 ;  /* 0x000000061e00788c */ /* 0x000fe4000cf22a70 */
[----:B------:R-:W-:Y:S02]  /*11d0*/  UIADD3 UR4, UPT, UPT, UR5, 0x1, URZ ;  /* 0x0000000105047890 */ /* 0x000fe4000fffe0ff */
[----:B------:R-:W-:Y:S02]  /*11e0*/  UISETP.NE.AND UP0, UPT, UR5, 0x7, UPT ;  /* 0x000000070500788c */ /* 0x000fe4000bf05270 */
[----:B------:R-:W-:Y:S02]  /*11f0*/  UISETP.EQ.XOR UP1, UPT, UR5, 0x7, UP1 ;  /* 0x000000070500788c */ /* 0x000fe40008f22a70 */
[----:B------:R-:W-:-:S04]  /*1200*/  USEL UR4, UR4, 0x1, UP0 ;  /* 0x0000000104047887 */ /* 0x000fc80008000000 */
[----:B------:R-:W-:Y:S02]  /*1210*/  UIADD3 UR7, UPT, UPT, UR4, 0x1, URZ ;  /* 0x0000000104077890 */ /* 0x000fe4000fffe0ff */
[----:B------:R-:W-:Y:S02]  /*1220*/  UISETP.NE.AND UP0, UPT, UR4, 0x7, UPT ;  /* 0x000000070400788c */ /* 0x000fe4000bf05270 */
[----:B------:R-:W-:Y:S02]  /*1230*/  UISETP.EQ.XOR UP1, UPT, UR4, 0x7, UP1 ;  /* 0x000000070400788c */ /* 0x000fe40008f22a70 */
[----:B------:R-:W-:-:S04]  /*1240*/  USEL UR7, UR7, 0x1, UP0 ;  /* 0x0000000107077887 */ /* 0x000fc80008000000 */
[----:B------:R-:W-:Y:S02]  /*1250*/  UIADD3 UR4, UPT, UPT, UR7, 0x1, URZ ;  /* 0x0000000107047890 */ /* 0x000fe4000fffe0ff */
[----:B------:R-:W-:Y:S02]  /*1260*/  UISETP.NE.AND UP0, UPT, UR7, 0x7, UPT ;  /* 0x000000070700788c */ /* 0x000fe4000bf05270 */
[----:B------:R-:W-:Y:S02]  /*1270*/  UISETP.EQ.XOR UP1, UPT, UR7, 0x7, UP1 ;  /* 0x000000070700788c */ /* 0x000fe40008f22a70 */
[----:B------:R-:W-:-:S03]  /*1280*/  USEL UR7, UR4, 0x1, UP0 ;  /* 0x0000000104077887 */ /* 0x000fc60008000000 */
[----:B------:R-:W-:Y:S01]  /*1290*/  UMOV UR4, 0x400 ;  /* 0x0000040000047882 */ /* 0x000fe20000000000 */
[----:B------:R-:W-:Y:S02]  /*12a0*/  UISETP.EQ.XOR UP1, UPT, UR7, 0x7, UP1 ;  /* 0x000000070700788c */ /* 0x000fe40008f22a70 */
[----:B------:R-:W-:Y:S02]  /*12b0*/  UISETP.NE.AND UP0, UPT, UR7, 0x7, UPT ;  /* 0x000000070700788c */ /* 0x000fe4000bf05270 */
[----:B------:R-:W-:Y:S02]  /*12c0*/  USEL UR5, URZ, 0x1, !UP1 ;  /* 0x00000001ff057887 */ /* 0x000fe4000c800000 */
[----:B-1----:R-:W-:Y:S02]  /*12d0*/  ULEA UR4, UR6, UR4, 0x18 ;  /* 0x0000000406047291 */ /* 0x002fe4000f8ec0ff */
[----:B------:R-:W-:Y:S02]  /*12e0*/  ULOP3.LUT UR5, UR31, UR5, URZ, 0x3c, !UPT ;  /* 0x000000051f057292 */ /* 0x000fe4000f8e3cff */
[----:B------:R-:W-:-:S02]  /*12f0*/  USEL UR7, UR7, URZ, UP0 ;  /* 0x000000ff07077287 */ /* 0x000fc40008000000 */
[----:B------:R-:W-:Y:S02]  /*1300*/  USHF.L.U32 UR5, UR5, 0x1f, URZ ;  /* 0x0000001f05057899 */ /* 0x000fe400080006ff */
[----:B------:R-:W-:Y:S02]  /*1310*/  ULEA UR4, UR7, UR4, 0x3 ;  /* 0x0000000407047291 */ /* 0x000fe4000f8e18ff */
[----:B------:R-:W-:Y:S02]  /*1320*/  UISETP.NE.AND UP0, UPT, UR22, URZ, UPT ;  /* 0x000000ff1600728c */ /* 0x000fe4000bf05270 */
[----:B------:R-:W-:-:S05]  /*1330*/  MOV R0, UR5 ;  /* 0x0000000500007c02 */ /* 0x000fca0008000f00 */
[----:B------:R-:W1:Y:S02]  /*1340*/  SYNCS.PHASECHK.TRANS64.TRYWAIT P0, [UR4+0x38], R0 ;  /* 0x00003800ff0075a7 */ /* 0x000e640008001104 */
[----:B-1----:R-:W-:Y:S05]  /*1350*/  @!P0 BRA `(.L_x_23) ;  /* 0x0000003400688947 */ /* 0x002fea0003800000 */
.L_x_59:
[----:B------:R-:W-:Y:S05]  /*1360*/  BRA.U UP0, `(.L_x_16) ;  /* 0x00000001000c7547 */ /* 0x000fea000b800000 */
[----:B------:R-:W-:-:S13]  /*1370*/  ELECT P0, URZ, PT ;  /* 0x0000000000ff782f */ /* 0x000fda0003800000 */
[----:B-1----:R-:W-:-:S04]  /*1380*/  @P0 MOV R0, 0xc000 ;  /* 0x0000c00000000802 */ /* 0x002fc80000000f00 */
[----:B------:R1:W-:Y:S03]  /*1390*/  @P0 SYNCS.ARRIVE.TRANS64 RZ, [UR4], R0 ;  /* 0x00000000ffff09a7 */ /* 0x0003e60008000004 */
.L_x_16:
[----:B------:R-:W-:-:S09]  /*13a0*/  UISETP.NE.AND UP0, UPT, UR23, 0x4, UPT ;  /* 0x000000041700788c */ /* 0x000fd2000bf05270 */
[----:B------:R-:W-:Y:S05]  /*13b0*/  BRA.U UP0, `(.L_x_24) ;  /* 0x0000000900307547 */ /* 0x000fea000b800000 */
[----:B------:R-:W5:Y:S08]  /*13c0*/  S2UR UR11, SR_CTAID.Z ;  /* 0x00000000000b79c3 */ /* 0x000f700000002700 */
[----:B------:R-:W-:Y:S01]  /*13d0*/  BAR.SYNC.DEFER_BLOCKING 0x2, 0xa0 ;  /* 0x0082800000007b1d */ /* 0x000fe20000010000 */
[----:B------:R-:W-:Y:S01]  /*13e0*/  HFMA2 R6, -RZ, RZ, 0, 5.9604644775390625e-08 ;  /* 0x00000001ff067431 */ /* 0x000fe200000001ff */
[----:B------:R-:W-:Y:S01]  /*13f0*/  MOV R5, 0x1 ;  /* 0x0000000100057802 */ /* 0x000fe20000000f00 */
[----:B-----5:R-:W-:-:S09]  /*1400*/  UISETP.GT.U32.AND UP0, UPT, UR11, 0xff, UPT ;  /* 0x000000ff0b00788c */ /* 0x020fd2000bf04070 */
[----:B------:R-:W-:Y:S05]  /*1410*/  BRA.U UP0, `(.L_x_25) ;  /* 0x0000000500e47547 */ /* 0x000fea000b800000 */
[----:B-1----:R-:W-:Y:S01]  /*1420*/  UMOV UR4, 0x400 ;  /* 0x0000040000047882 */ /* 0x002fe20000000000 */
[----:B------:R-:W1:Y:S01]  /*1430*/  LDCU UR10, c[0x0][0x374] ;  /* 0x00006e80ff0a77ac */ /* 0x000e620008000800 */
[----:B------:R-:W-:Y:S01]  /*1440*/  MOV R5, 0x1 ;  /* 0x0000000100057802 */ /* 0x000fe20000000f00 */
[----:B------:R-:W-:Y:S01]  /*1450*/  ULEA UR4, UR6, UR4, 0x18 ;  /* 0x0000000406047291 */ /* 0x000fe2000f8ec0ff */
[----:B------:R-:W1:Y:S01]  /*1460*/  LDCU UR9, c[0x0][0x370] ;  /* 0x00006e00ff0977ac */ /* 0x000e620008000800 */
[----:B------:R-:W5:Y:S07]  /*1470*/  LDCU UR5, c[0x0][0x378] ;  /* 0x00006f00ff0577ac */ /* 0x000f6e0008000800 */
[----:B------:R-:W4:Y:S01]  /*1480*/  LDS R0, [UR4+0x98] ;  /* 0x00009804ff007984 */ /* 0x000f220008000800 */
[----:B------:R-:W-:Y:S01]  /*1490*/  ULOP3.LUT UR27, UR13, 0x1, URZ, 0x3c, !UPT ;  /* 0x000000010d1b7892 */ /* 0x000fe2000f8e3cff */
[----:B------:R-:W-:Y:S01]  /*14a0*/  UMOV UR7, 0x5 ;  /* 0x0000000500077882 */ /* 0x000fe20000000000 */
[----:B------:R-:W-:-:S02]  /*14b0*/  ULOP3.LUT UR6, UR6, 0x3, URZ, 0xc0, !UPT ;  /* 0x0000000306067892 */ /* 0x000fc4000f8ec0ff */
[----:B------:R-:W-:Y:S01]  /*14c0*/  USHF.L.U32 UR7, UR7, UR27, URZ ;  /* 0x0000001b07077299 */ /* 0x000fe200080006ff */
[----:B------:R-:W-:Y:S01]  /*14d0*/  UMOV UR51, 0x10202010 ;  /* 0x1020201000337882 */ /* 0x000fe20000000000 */
[----:B------:R-:W-:Y:S01]  /*14e0*/  UIADD3 UR27, UPT, UPT, UR25, UR27, URZ ;  /* 0x0000001b191b7290 */ /* 0x000fe2000fffe0ff */
[----:B------:R-:W-:Y:S01]  /*14f0*/  UMOV UR8, 0x1 ;  /* 0x0000000100087882 */ /* 0x000fe20000000000 */
[----:B------:R-:W-:Y:S02]  /*1500*/  UIADD3 UR26, UPT, UPT, UR4, 0xc400, URZ ;  /* 0x0000c400041a7890 */ /* 0x000fe4000fffe0ff */
[----:B------:R-:W-:Y:S02]  /*1510*/  UIADD3 UR25, UPT, UPT, UR4, 0x28400, URZ ;  /* 0x0002840004197890 */ /* 0x000fe4000fffe0ff */
[----:B-1----:R-:W-:Y:S02]  /*1520*/  UIMAD UR9, UR10, UR9, URZ ;  /* 0x000000090a0972a4 */ /* 0x002fe4000f8e02ff */
[----:B------:R-:W-:-:S02]  /*1530*/  USEL UR50, URZ, 0x4000, UP6 ;  /* 0x00004000ff327887 */ /* 0x000fc4000b000000 */
[----:B------:R-:W-:Y:S02]  /*1540*/  USEL UR51, UR51, 0x10200010, !UP5 ;  /* 0x1020001033337887 */ /* 0x000fe4000e800000 */
[----:B------:R-:W-:Y:S02]  /*1550*/  USHF.L.U32 UR6, UR8, UR6, URZ ;  /* 0x0000000608067299 */ /* 0x000fe400080006ff */
[----:B------:R-:W-:Y:S02]  /*1560*/  USHF.L.U32 UR8, UR8, UR27, URZ ;  /* 0x0000001b08087299 */ /* 0x000fe400080006ff */
[----:B------:R-:W-:Y:S02]  /*1570*/  USHF.R.U32.HI UR26, URZ, 0x4, UR26 ;  /* 0x00000004ff1a7899 */ /* 0x000fe4000801161a */
[----:B------:R-:W-:Y:S02]  /*1580*/  USHF.R.U32.HI UR25, URZ, 0x4, UR25 ;  /* 0x00000004ff197899 */ /* 0x000fe40008011619 */
[----:B-----5:R-:W-:-:S02]  /*1590*/  UIMAD UR5, UR9, UR5, URZ ;  /* 0x00000005090572a4 */ /* 0x020fc4000f8e02ff */
[----:B------:R-:W-:Y:S02]  /*15a0*/  UIADD3 UR51, UPT, UPT, UR50, UR51, URZ ;  /* 0x0000003332337290 */ /* 0x000fe4000fffe0ff */
[----:B------:R-:W-:Y:S02]  /*15b0*/  ULOP3.LUT UR6, UR8, UR6, UR7, 0xfe, !UPT ;  /* 0x0000000608067292 */ /* 0x000fe4000f8efe07 */
[----:B------:R-:W-:Y:S02]  /*15c0*/  ULOP3.LUT UR8, UR26, 0x3fc0, URZ, 0xc0, !UPT ;  /* 0x00003fc01a087892 */ /* 0x000fe4000f8ec0ff */
[----:B------:R-:W-:Y:S01]  /*15d0*/  ULOP3.LUT UR9, UR25, 0x3fc0, URZ, 0xc0, !UPT ;  /* 0x00003fc019097892 */ /* 0x000fe2000f8ec0ff */
[----:B----4-:R-:W-:Y:S01]  /*15e0*/  R2UR UR31, R0 ;  /* 0x00000000001f72ca */ /* 0x010fe200000e0000 */
[----:B------:R-:W-:Y:S02]  /*15f0*/  USHF.R.S32.HI UR30, URZ, 0x1f, UR5 ;  /* 0x0000001fff1e7899 */ /* 0x000fe40008011405 */
[----:B------:R-:W-:-:S02]  /*1600*/  ULOP3.LUT UR14, UR14, 0xffff, URZ, 0xc0, !UPT ;  /* 0x0000ffff0e0e7892 */ /* 0x000fc4000f8ec0ff */
[----:B------:R-:W-:Y:S02]  /*1610*/  UISETP.NE.AND UP0, UPT, UR22, URZ, UPT ;  /* 0x000000ff1600728c */ /* 0x000fe4000bf05270 */
[----:B------:R-:W-:Y:S02]  /*1620*/  ULOP3.LUT UR24, UR6, 0xffff, UR24, 0xc8, !UPT ;  /* 0x0000ffff06187892 */ /* 0x000fe4000f8ec818 */
[----:B------:R-:W-:Y:S02]  /*1630*/  ULOP3.LUT UR8, UR8, 0x10000, URZ, 0xfc, !UPT ;  /* 0x0001000008087892 */ /* 0x000fe4000f8efcff */
[----:B------:R-:W-:Y:S02]  /*1640*/  ULOP3.LUT UR9, UR9, 0x10000, URZ, 0xfc, !UPT ;  /* 0x0001000009097892 */ /* 0x000fe4000f8efcff */
[----:B------:R-:W-:Y:S02]  /*1650*/  ULEA.HI UR30, UR30, UR5, URZ, 0x2 ;  /* 0x000000051e1e7291 */ /* 0x000fe4000f8f10ff */
[----:B------:R-:W-:Y:S01]  /*1660*/  UISETP.NE.AND UP1, UPT, UR22, URZ, UPT ;  /* 0x000000ff1600728c */ /* 0x000fe2000bf25270 */
[----:B------:R-:W-:Y:S01]  /*1670*/  UMOV UR29, URZ ;  /* 0x000000ff001d7c82 */ /* 0x000fe20008000000 */
[----:B------:R-:W-:Y:S01]  /*1680*/  UMOV UR28, URZ ;  /* 0x000000ff001c7c82 */ /* 0x000fe20008000000 */
[----:B------:R-:W-:Y:S01]  /*1690*/  UMOV UR27, URZ ;  /* 0x000000ff001b7c82 */ /* 0x000fe20008000000 */
[----:B------:R-:W-:Y:S01]  /*16a0*/  UMOV UR50, URZ ;  /* 0x000000ff00327c82 */ /* 0x000fe20008000000 */
[----:B------:R-:W-:Y:S01]  /*16b0*/  UMOV UR36, URZ ;  /* 0x000000ff00247c82 */ /* 0x000fe20008000000 */
[----:B------:R-:W-:Y:S01]  /*16c0*/  UMOV UR37, UR51 ;  /* 0x0000003300257c82 */ /* 0x000fe20008000000 */
[----:B------:R-:W-:Y:S01]  /*16d0*/  UMOV UR34, URZ ;  /* 0x000000ff00227c82 */ /* 0x000fe20008000000 */
[----:B------:R-:W-:Y:S01]  /*16e0*/  UMOV UR35, UR51 ;  /* 0x0000003300237c82 */ /* 0x000fe20008000000 */
[----:B------:R-:W-:Y:S01]  /*16f0*/  UMOV UR32, URZ ;  /* 0x000000ff00207c82 */ /* 0x000fe20008000000 */
[----:B------:R-:W-:-:S05]  /*1700*/  UMOV UR33, UR51 ;  /* 0x0000003300217c82 */ /* 0x000fca0008000000 */
.L_x_33:
[----:B-1----:R-:W-:Y:S01]  /*1710*/  PLOP3.LUT P1, PT, PT, PT, PT, 0x80, 0x8 ;  /* 0x000000000008781c */ /* 0x002fe20003f2f070 */
[----:B----4-:R-:W-:Y:S02]  /*1720*/  ULEA UR7, UR29, UR31, 0x7 ;  /* 0x0000001f1d077291 */ /* 0x010fe4000f8e38ff */
[----:B------:R-:W-:Y:S02]  /*1730*/  ULEA.HI.SX32 UR11, UR30, UR11, 0x1e ;  /* 0x0000000b1e0b7291 */ /* 0x000fe4000f8ff2ff */
[----:B------:R-:W-:Y:S02]  /*1740*/  UPLOP3.LUT UP4, UPT, UPT, UPT, UPT, 0x40, 0x4 ;  /* 0x000000000004789c */ /* 0x000fe40003f8e870 */
[----:B------:R-:W-:Y:S01]  /*1750*/  ULEA UR6, UR29, UR4, 0x3 ;  /* 0x000000041d067291 */ /* 0x000fe2000f8e18ff */
[----:B-----5:R-:W-:Y:S11]  /*1760*/  BRA.U UP0, `(.L_x_26) ;  /* 0x00000001001c7547 */ /* 0x020ff6000b800000 */
[----:B------:R-:W-:Y:S01]  /*1770*/  USHF.L.U32 UR5, UR28, 0x1f, URZ ;  /* 0x0000001f1c057899 */ /* 0x000fe200080006ff */
[----:B------:R-:W-:Y:S01]  /*1780*/  SHF.L.U32 R2, R5, 0x1f, RZ ;  /* 0x0000001f05027819 */ /* 0x000fe200000006ff */
[----:B------:R-:W-:-:S04]  /*1790*/  ULEA UR10, UR27, UR4, 0x3 ;  /* 0x000000041b0a7291 */ /* 0x000fc8000f8e18ff */
[----:B------:R-:W-:-:S05]  /*17a0*/  MOV R0, UR5 ;  /* 0x0000000500007c02 */ /* 0x000fca0008000f00 */
[----:B------:R1:W4:Y:S01]  /*17b0*/  SYNCS.PHASECHK.TRANS64.TRYWAIT P1, [UR10], R0 ;  /* 0x00000000ff0075a7 */ /* 0x000322000802110a */
[----:B------:R-:W5:Y:S02]  /*17c0*/  SYNCS.PHASECHK.TRANS64.TRYWAIT P0, [UR6+0x80], R2 ;  /* 0x00008002ff0075a7 */ /* 0x000f640008001106 */
[----:B-1--45:R-:W-:Y:S05]  /*17d0*/  @!P0 BRA `(.L_x_27) ;  /* 0x0000003000688947 */ /* 0x032fea0003800000 */
.L_x_26:
[----:B------:R-:W-:-:S05]  /*17e0*/  UMOV UR26, URZ ;  /* 0x000000ff001a7c82 */ /* 0x000fca0008000000 */
.L_x_31:
[----:B-1--45:R-:W-:Y:S05]  /*17f0*/  BRA.U UP0, `(.L_x_28) ;  /* 0x0000000100787547 */ /* 0x032fea000b800000 */
[----:B------:R-:W-:Y:S02]  /*1800*/  ULEA UR54, UR27, UR9, 0x9 ;  /* 0x000000091b367291 */ /* 0x000fe4000f8e48ff */
[----:B------:R-:W-:Y:S02]  /*1810*/  ULEA UR52, UR27, UR8, 0xa ;  /* 0x000000081b347291 */ /* 0x000fe4000f8e50ff */
[----:B------:R-:W-:Y:S02]  /*1820*/  ULEA UR5, UR27, UR4, 0x3 ;  /* 0x000000041b057291 */ /* 0x000fe4000f8e18ff */
[----:B------:R-:W-:Y:S02]  /*1830*/  UIADD3 UR48, UPT, UPT, UR54, 0x2, URZ ;  /* 0x0000000236307890 */ /* 0x000fe4000fffe0ff */
[----:B------:R-:W-:Y:S02]  /*1840*/  UIADD3 UR46, UPT, UPT, UR52, 0x2, URZ ;  /* 0x00000002342e7890 */ /* 0x000fe4000fffe0ff */
[----:B------:R-:W-:Y:S02]  /*1850*/  UIADD3 UR44, UPT, UPT, UR54, 0x4, URZ ;  /* 0x00000004362c7890 */ /* 0x000fe4000fffe0ff */
[----:B------:R-:W-:Y:S02]  /*1860*/  UIADD3 UR42, UPT, UPT, UR52, 0x4, URZ ;  /* 0x00000004342a7890 */ /* 0x000fe4000fffe0ff */
[----:B------:R-:W-:Y:S02]  /*1870*/  UIADD3 UR40, UPT, UPT, UR54, 0x6, URZ ;  /* 0x0000000636287890 */ /* 0x000fe4000fffe0ff */
[----:B------:R-:W-:Y:S02]  /*1880*/  UIADD3 UR38, UPT, UPT, UR52, 0x6, URZ ;  /* 0x0000000634267890 */ /* 0x000fe4000fffe0ff */
[----:B------:R-:W-:Y:S01]  /*1890*/  UIADD3 UR25, UPT, UPT, UR5, 0x38, URZ ;  /* 0x0000003805197890 */ /* 0x000fe2000fffe0ff */
[----:B------:R-:W-:Y:S01]  /*18a0*/  UMOV UR55, 0x40004040 ;  /* 0x4000404000377882 */ /* 0x000fe20000000000 */
[----:B------:R-:W-:Y:S01]  /*18b0*/  UMOV UR53, 0x40004040 ;  /* 0x4000404000357882 */ /* 0x000fe20000000000 */
[----:B------:R-:W-:Y:S01]  /*18c0*/  UMOV UR49, 0x40004040 ;  /* 0x4000404000317882 */ /* 0x000fe20000000000 */
[----:B------:R-:W-:Y:S01]  /*18d0*/  UMOV UR47, 0x40004040 ;  /* 0x40004040002f7882 */ /* 0x000fe20000000000 */
[----:B------:R-:W-:Y:S01]  /*18e0*/  UMOV UR45, 0x40004040 ;  /* 0x40004040002d7882 */ /* 0x000fe20000000000 */
[----:B------:R-:W-:Y:S01]  /*18f0*/  UMOV UR43, 0x40004040 ;  /* 0x40004040002b7882 */ /* 0x000fe20000000000 */
[----:B------:R-:W-:Y:S01]  /*1900*/  UMOV UR41, 0x40004040 ;  /* 0x4000404000297882 */ /* 0x000fe20000000000 */
[----:B------:R-:W-:Y:S01]  /*1910*/  UMOV UR39, 0x40004040 ;  /* 0x4000404000277882 */ /* 0x000fe20000000000 */
[----:B------:R-:W-:Y:S05]  /*1920*/  @P1 BRA `(.L_x_29) ;  /* 0x0000000000101947 */ /* 0x000fea0003800000 */
[----:B------:R-:W-:Y:S06]  /*1930*/  USHF.L.U32 UR10, UR28, 0x1f, URZ ;  /* 0x0000001f1c0a7899 */ /* 0x000fec00080006ff */
[----:B-1----:R-:W-:Y:S04]  /*1940*/  MOV R0, UR10 ;  /* 0x0000000a00007c02 */ /* 0x002fe80008000f00 */
[----:B------:R-:W1:Y:S02]  /*1950*/  SYNCS.PHASECHK.TRANS64.TRYWAIT P0, [UR5], R0 ;  /* 0x00000000ff0075a7 */ /* 0x000e640008001105 */
[----:B-1----:R-:W-:Y:S05]  /*1960*/  @!P0 BRA `(.L_x_30) ;  /* 0x0000003000208947 */ /* 0x002fea0003800000 */
.L_x_29:
[----:B------:R4:W-:Y:S01]  /*1970*/  UTCHMMA.2CTA gdesc[UR52], gdesc[UR54], tmem[UR7], tmem[UR50], idesc[UR51], UP4 ;  /* 0x00ff3236340075ea */ /* 0x0009e2000a200007 */
[----:B------:R4:W-:Y:S01]  /*1980*/  UTCHMMA.2CTA gdesc[UR46], gdesc[UR48], tmem[UR7], tmem[UR36], idesc[UR37], UPT ;  /* 0x00ff24302e0075ea */ /* 0x0009e2000ba00007 */
[----:B------:R4:W-:Y:S01]  /*1990*/  UTCHMMA.2CTA gdesc[UR42], gdesc[UR44], tmem[UR7], tmem[UR34], idesc[UR35], UPT ;  /* 0x00ff222c2a0075ea */ /* 0x0009e2000ba00007 */
[----:B------:R-:W-:Y:S01]  /*19a0*/  UPLOP3.LUT UP4, UPT, UPT, UPT, UPT, 0x80, 0x8 ;  /* 0x000000000008789c */ /* 0x000fe20003f8f070 */
[----:B------:R4:W-:Y:S01]  /*19b0*/  UTCHMMA.2CTA gdesc[UR38], gdesc[UR40], tmem[UR7], tmem[UR32], idesc[UR33], UPT ;  /* 0x00ff2028260075ea */ /* 0x0009e2000ba00007 */
[----:B------:R4:W-:Y:S01]  /*19c0*/  UTCBAR.2CTA.MULTICAST [UR25], URZ, UR24 ;  /* 0x000000ff190073e9 */ /* 0x0009e20008200818 */
[----:B------:R-:W-:Y:S02]  /*19d0*/  NOP ;  /* 0x0000000000007918 */ /* 0x000fe40000000000 */
.L_x_28:
[----:B------:R-:W-:Y:S01]  /*19e0*/  UIADD3 UR27, UPT, UPT, UR27, 0x1, URZ ;  /* 0x000000011b1b7890 */ /* 0x000fe2000fffe0ff */
[----:B------:R-:W-:Y:S01]  /*19f0*/  PLOP3.LUT P1, PT, PT, PT, PT, 0x80, 0x8 ;  /* 0x000000000008781c */ /* 0x000fe20003f2f070 */
[----:B------:R-:W-:Y:S02]  /*1a00*/  UISETP.GT.U32.AND UP3, UPT, UR26, 0x3e, UPT ;  /* 0x0000003e1a00788c */ /* 0x000fe4000bf64070 */
[----:B------:R-:W-:Y:S02]  /*1a10*/  UISETP.NE.AND UP2, UPT, UR27, 0x7, UPT ;  /* 0x000000071b00788c */ /* 0x000fe4000bf45270 */
[----:B------:R-:W-:Y:S02]  /*1a20*/  UISETP.NE.OR UP3, UPT, UR22, URZ, UP3 ;  /* 0x000000ff1600728c */ /* 0x000fe40009f65670 */
[----:B------:R-:W-:Y:S02]  /*1a30*/  USEL UR5, URZ, 0x1, UP2 ;  /* 0x00000001ff057887 */ /* 0x000fe40009000000 */
[----:B------:R-:W-:Y:S02]  /*1a40*/  USEL UR27, UR27, URZ, UP2 ;  /* 0x000000ff1b1b7287 */ /* 0x000fe40009000000 */
[----:B------:R-:W-:Y:S01]  /*1a50*/  ULOP3.LUT UR28, UR28, UR5, URZ, 0x3c, !UPT ;  /* 0x000000051c1c7292 */ /* 0x000fe2000f8e3cff */
[----:B------:R-:W-:Y:S01]  /*1a60*/  PLOP3.LUT P0, PT, PT, PT, UP3, 0x80, 0x8 ;  /* 0x000000000008781c */ /* 0x000fe20003f0f038 */
[----:B------:R-:W-:Y:S03]  /*1a70*/  UIADD3 UR26, UPT, UPT, UR26, 0x1, URZ ;  /* 0x000000011a1a7890 */ /* 0x000fe6000fffe0ff */
[----:B------:R-:W-:Y:S02]  /*1a80*/  @!UP3 USHF.L.U32 UR5, UR28, 0x1f, URZ ;  /* 0x0000001f1c05b899 */ /* 0x000fe400080006ff */
[----:B------:R-:W-:Y:S02]  /*1a90*/  @!UP3 ULEA UR10, UR27, UR4, 0x3 ;  /* 0x000000041b0ab291 */ /* 0x000fe4000f8e18ff */
[----:B------:R-:W-:Y:S02]  /*1aa0*/  UISETP.NE.AND UP2, UPT, UR26, 0x40, UPT ;  /* 0x000000401a00788c */ /* 0x000fe4000bf45270 */
[----:B-1----:R-:W-:Y:S05]  /*1ab0*/  IMAD.U32 R0, RZ, RZ, UR5 ;  /* 0x00000005ff007e24 */ /* 0x002fea000f8e00ff */
[----:B------:R5:W1:Y:S02]  /*1ac0*/  @!P0 SYNCS.PHASECHK.TRANS64.TRYWAIT P1, [UR10], R0 ;  /* 0x00000000ff0085a7 */ /* 0x000a64000802110a */
[----:B------:R-:W-:Y:S05]  /*1ad0*/  BRA.U UP2, `(.L_x_31) ;  /* 0xfffffffd02447547 */ /* 0x000fea000b83ffff */
[----:B------:R-:W-:Y:S05]  /*1ae0*/  BRA.U UP1, `(.L_x_32) ;  /* 0x00000001010c7547 */ /* 0x000fea000b800000 */
[----:B------:R-:W-:-:S09]  /*1af0*/  UIADD3 UR6, UPT, UPT, UR6, 0x70, URZ ;  /* 0x0000007006067890 */ /* 0x000fd2000fffe0ff */
[----:B------:R4:W-:Y:S01]  /*1b00*/  UTCBAR.2CTA.MULTICAST [UR6], URZ, UR14 ;  /* 0x000000ff060073e9 */ /* 0x0009e2000820080e */
[----:B------:R-:W-:Y:S02]  /*1b10*/  NOP ;  /* 0x0000000000007918 */ /* 0x000fe40000000000 */
.L_x_32:
[----:B------:R-:W-:-:S04]  /*1b20*/  UIADD3 UR29, UPT, UPT, UR29, 0x1, URZ ;  /* 0x000000011d1d7890 */ /* 0x000fc8000fffe0ff */
[----:B------:R-:W-:-:S04]  /*1b30*/  UISETP.NE.AND UP2, UPT, UR29, 0x2, UPT ;  /* 0x000000021d00788c */ /* 0x000fc8000bf45270 */
[----:B------:R-:W-:Y:S02]  /*1b40*/  USEL UR29, UR29, URZ, UP2 ;  /* 0x000000ff1d1d7287 */ /* 0x000fe40009000000 */
[----:B------:R-:W-:Y:S02]  /*1b50*/  USEL UR5, URZ, 0x1, UP2 ;  /* 0x00000001ff057887 */ /* 0x000fe40009000000 */
[----:B------:R-:W-:-:S04]  /*1b60*/  UISETP.GE.AND UP2, UPT, UR11, 0x100, UPT ;  /* 0x000001000b00788c */ /* 0x000fc8000bf46270 */
[----:B------:R-:W-:-:S05]  /*1b70*/  LOP3.LUT R5, R5, UR5, RZ, 0x3c, !PT ;  /* 0x0000000505057c12 */ /* 0x000fca000f8e3cff */
[----:B------:R-:W-:Y:S05]  /*1b80*/  BRA.U !UP2, `(.L_x_33) ;  /* 0xfffffff90ae07547 */ /* 0x000fea000b83ffff */
[----:B------:R-:W-:-:S06]  /*1b90*/  UIADD3 UR29, UPT, UPT, UR29, 0x1, URZ ;  /* 0x000000011d1d7890 */ /* 0x000fcc000fffe0ff */
[----:B------:R-:W-:Y:S02]  /*1ba0*/  MOV R6, UR29 ;  /* 0x0000001d00067c02 */ /* 0x000fe40008000f00 */
.L_x_25:
[----:B------:R-:W-:-:S09]  /*1bb0*/  UISETP.NE.AND UP0, UPT, UR13, URZ, UPT ;  /* 0x000000ff0d00728c */ /* 0x000fd2000bf05270 */
[----:B------:R-:W-:Y:S05]  /*1bc0*/  BRA.U UP0, `(.L_x_24) ;  /* 0x00000001002c7547 */ /* 0x000fea000b800000 */
[----:B-1---5:R-:W1:Y:S01]  /*1bd0*/  S2R R0, SR_CgaCtaId ;  /* 0x0000000000007919 */ /* 0x022e620000008800 */
[----:B------:R-:W-:Y:S02]  /*1be0*/  ISETP.NE.AND P0, PT, R6, 0x2, PT ;  /* 0x000000020600780c */ /* 0x000fe40003f05270 */
[----:B------:R-:W-:Y:S02]  /*1bf0*/  MOV R3, 0x400 ;  /* 0x0000040000037802 */ /* 0x000fe40000000f00 */
[----:B------:R-:W-:-:S04]  /*1c00*/  SEL R2, RZ, 0x1, P0 ;  /* 0x00000001ff027807 */ /* 0x000fc80000000000 */
[----:B------:R-:W-:-:S05]  /*1c10*/  LOP3.LUT R2, R5, R2, RZ, 0x3c, !PT ;  /* 0x0000000205027212 */ /* 0x000fca00078e3cff */
[----:B------:R-:W-:Y:S01]  /*1c20*/  IMAD.U32 R2, R2, -0x80000000, RZ ;  /* 0x8000000002027824 */ /* 0x000fe200078e00ff */
[----:B-1----:R-:W-:Y:S02]  /*1c30*/  LEA R0, R0, R3, 0x18 ;  /* 0x0000000300007211 */ /* 0x002fe400078ec0ff */
[----:B------:R-:W-:-:S05]  /*1c40*/  SEL R3, R6, RZ, P0 ;  /* 0x000000ff06037207 */ /* 0x000fca0000000000 */
[----:B------:R-:W-:-:S04]  /*1c50*/  IMAD R0, R3, 0x8, R0 ;  /* 0x0000000803007824 */ /* 0x000fc800078e0200 */
[----:B------:R-:W1:Y:S02]  /*1c60*/  SYNCS.PHASECHK.TRANS64.TRYWAIT P0, [R0+URZ+0x80], R2 ;  /* 0x00008002000075a7 */ /* 0x000e6400080011ff */
[----:B-1----:R-:W-:Y:S05]  /*1c70*/  @!P0 BRA `(.L_x_34) ;  /* 0x0000002c007c8947 */ /* 0x002fea0003800000 */
.L_x_24:
[----:B------:R-:W-:-:S06]  /*1c80*/  UISETP.GT.AND UP0, UPT, UR23, 0x3, UPT ;  /* 0x000000031700788c */ /* 0x000fcc000bf04270 */
[----:B------:R-:W-:-:S13]  /*1c90*/  PLOP3.LUT P0, PT, PT, PT, UP0, 0x80, 0x8 ;  /* 0x000000000008781c */ /* 0x000fda0003f0f008 */
[----:B-12345:R-:W-:Y:S05]  /*1ca0*/  @P0 EXIT ;  /* 0x000000000000094d */ /* 0x03efea0003800000 */
[----:B------:R-:W-:-:S09]  /*1cb0*/  UISETP.NE.AND UP0, UPT, UR23, URZ, UPT ;  /* 0x000000ff1700728c */ /* 0x000fd2000bf05270 */
[----:B------:R-:W-:Y:S05]  /*1cc0*/  BRA.U UP0, `(.L_x_35) ;  /* 0x00000005008c7547 */ /* 0x000fea000b800000 */
[----:B------:R-:W1:Y:S01]  /*1cd0*/  S2R R6, SR_CgaCtaId ;  /* 0x0000000000067919 */ /* 0x000e620000008800 */
[----:B------:R-:W-:Y:S01]  /*1ce0*/  NOP ;  /* 0x0000000000007918 */ /* 0x000fe20000000000 */
[----:B------:R-:W-:Y:S02]  /*1cf0*/  MOV R3, 0x40 ;  /* 0x0000004000037802 */ /* 0x000fe40000000f00 */
[----:B------:R-:W-:Y:S02]  /*1d00*/  MOV R5, 0x400 ;  /* 0x0000040000057802 */ /* 0x000fe40000000f00 */
[C---:B-1----:R-:W-:Y:S02]  /*1d10*/  LEA R0, R6.reuse, R3, 0x18 ;  /* 0x0000000306007211 */ /* 0x042fe400078ec0ff */
[----:B------:R-:W-:-:S04]  /*1d20*/  LEA R5, R6, R5, 0x18 ;  /* 0x0000000506057211 */ /* 0x000fc800078ec0ff */
[----:B------:R-:W1:Y:S02]  /*1d30*/  LDS.U8 R0, [R0] ;  /* 0x0000000000007984 */ /* 0x000e640000000000 */
[----:B-1----:R-:W-:-:S13]  /*1d40*/  ISETP.NE.AND P0, PT, R0, RZ, PT ;  /* 0x000000ff0000720c */ /* 0x002fda0003f05270 */
[----:B------:R-:W-:Y:S05]  /*1d50*/  @P0 BRA `(.L_x_36) ;  /* 0x0000000400500947 */ /* 0x000fea0003800000 */
[C---:B------:R-:W-:Y:S02]  /*1d60*/  LOP3.LUT R0, R6.reuse, 0x1, RZ, 0xc0, !PT ;  /* 0x0000000106007812 */ /* 0x040fe400078ec0ff */
[----:B------:R-:W-:Y:S02]  /*1d70*/  LOP3.LUT R13, R6, 0x1, RZ, 0x3c, !PT ;  /* 0x00000001060d7812 */ /* 0x000fe400078e3cff */
[----:B------:R-:W-:-:S13]  /*1d80*/  ISETP.NE.U32.AND P1, PT, R0, 0x1, PT ;  /* 0x000000010000780c */ /* 0x000fda0003f25070 */
[----:B------:R-:W-:Y:S05]  /*1d90*/  @!P1 BRA `(.L_x_37) ;  /* 0x0000000000c49947 */ /* 0x000fea0003800000 */
[----:B------:R-:W-:Y:S01]  /*1da0*/  ELECT P0, URZ, PT ;  /* 0x0000000000ff782f */ /* 0x000fe20003800000 */
[----:B------:R-:W-:-:S12]  /*1db0*/  BSSY B0, `(.L_x_37) ;  /* 0x000002f000007945 */ /* 0x000fd80003800000 */
[----:B------:R-:W-:Y:S05]  /*1dc0*/  @!P0 BRA `(.L_x_38) ;  /* 0x0000000000b48947 */ /* 0x000fea0003800000 */
[----:B------:R-:W-:-:S05]  /*1dd0*/  UMOV UR4, 0x8 ;  /* 0x0000000800047882 */ /* 0x000fca0000000000 */
[----:B------:R-:W-:Y:S04]  /*1de0*/  DEPBAR.LE SB1, 0x36 ;  /* 0x00009d800000791a */ /* 0x000fe80000000000 */
[----:B------:R-:W1:Y:S02]  /*1df0*/  UTCATOMSWS.2CTA.FIND_AND_SET.ALIGN UP0, UR4, UR4 ;  /* 0x00000004000475e3 */ /* 0x000e640008200800 */
[----:B-1----:R-:W-:Y:S01]  /*1e00*/  PLOP3.LUT P0, PT, PT, PT, UP0, 0x80, 0x8 ;  /* 0x000000000008781c */ /* 0x002fe20003f0f008 */
[----:B------:R-:W-:-:S03]  /*1e10*/  IMAD.U32 R12, RZ, RZ, UR4 ;  /* 0x00000004ff0c7e24 */ /* 0x000fc6000f8e00ff */
[----:B------:R-:W-:-:S04]  /*1e20*/  SEL R0, RZ, 0xffffffff, !P0 ;  /* 0xffffffffff007807 */ /* 0x000fc80004000000 */
[----:B------:R-:W-:-:S13]  /*1e30*/  ISETP.NE.AND P0, PT, R0, RZ, PT ;  /* 0x000000ff0000720c */ /* 0x000fda0003f05270 */
[----:B------:R-:W-:Y:S05]  /*1e40*/  @P0 BRA `(.L_x_39) ;  /* 0x0000000000240947 */ /* 0x000fea0003800000 */
.L_x_40:
[----:B------:R-:W-:Y:S05]  /*1e50*/  NANOSLEEP 0x64 ;  /* 0x000000640000795d */ /* 0x000fea0003800000 */
[----:B------:R-:W-:-:S05]  /*1e60*/  UMOV UR4, 0x8 ;  /* 0x0000000800047882 */ /* 0x000fca0000000000 */
[----:B------:R-:W-:Y:S04]  /*1e70*/  DEPBAR.LE SB1, 0x36 ;  /* 0x00009d800000791a */ /* 0x000fe80000000000 */
[----:B------:R-:W1:Y:S02]  /*1e80*/  UTCATOMSWS.2CTA.FIND_AND_SET.ALIGN UP0, UR4, UR4 ;  /* 0x00000004000475e3 */ /* 0x000e640008200800 */
[----:B-1----:R-:W-:Y:S01]  /*1e90*/  PLOP3.LUT P0, PT, PT, PT, UP0, 0x80, 0x8 ;  /* 0x000000000008781c */ /* 0x002fe20003f0f008 */
[----:B------:R-:W-:-:S03]  /*1ea0*/  IMAD.U32 R12, RZ, RZ, UR4 ;  /* 0x00000004ff0c7e24 */ /* 0x000fc6000f8e00ff */
[----:B------:R-:W-:-:S04]  /*1eb0*/  SEL R0, RZ, 0xffffffff, !P0 ;  /* 0xffffffffff007807 */ /* 0x000fc80004000000 */
[----:B------:R-:W-:-:S13]  /*1ec0*/  ISETP.NE.AND P0, PT, R0, RZ, PT ;  /* 0x000000ff0000720c */ /* 0x000fda0003f05270 */
[----:B------:R-:W-:Y:S05]  /*1ed0*/  @!P0 BRA `(.L_x_40) ;  /* 0xfffffffc00dc8947 */ /* 0x000fea000383ffff */
.L_x_39:
[----:B------:R-:W-:Y:S01]  /*1ee0*/  MOV R11, 0x60 ;  /* 0x00000060000b7802 */ /* 0x000fe20000000f00 */
[----:B------:R-:W-:Y:S01]  /*1ef0*/  VIADD R2, R5, 0x98 ;  /* 0x0000009805027836 */ /* 0x000fe20000000000 */
[----:B------:R-:W-:Y:S01]  /*1f00*/  MOV R3, 0x58 ;  /* 0x0000005800037802 */ /* 0x000fe20000000f00 */
[----:B------:R-:W-:Y:S01]  /*1f10*/  IMAD.MOV.U32 R8, RZ, RZ, 0x4 ;  /* 0x00000004ff087424 */ /* 0x000fe200078e00ff */
[C---:B------:R-:W-:Y:S02]  /*1f20*/  LEA R11, R6.reuse, R11, 0x18 ;  /* 0x0000000b060b7211 */ /* 0x040fe400078ec0ff */
[----:B------:R-:W-:-:S03]  /*1f30*/  LEA R0, R6, R3, 0x18 ;  /* 0x0000000306007211 */ /* 0x000fc600078ec0ff */
[----:B------:R-:W1:Y:S02]  /*1f40*/  LDS R14, [R11] ;  /* 0x000000000b0e7984 */ /* 0x000e640000000800 */
[----:B-1----:R-:W-:-:S04]  /*1f50*/  IMAD.U32 R14, R14, -0x80000000, RZ ;  /* 0x800000000e0e7824 */ /* 0x002fc800078e00ff */
[----:B------:R-:W1:Y:S02]  /*1f60*/  SYNCS.PHASECHK.TRANS64.TRYWAIT P0, [R0+URZ], R14 ;  /* 0x0000000e000075a7 */ /* 0x000e6400080011ff */
[----:B-1----:R-:W-:Y:S05]  /*1f70*/  @P0 BRA `(.L_x_41) ;  /* 0x0000000000080947 */ /* 0x002fea0003800000 */
[----:B------:R-:W1:Y:S02]  /*1f80*/  SYNCS.PHASECHK.TRANS64.TRYWAIT P0, [R0+URZ], R14 ;  /* 0x0000000e000075a7 */ /* 0x000e6400080011ff */
[----:B-1----:R-:W-:Y:S05]  /*1f90*/  @!P0 BRA `(.L_x_42) ;  /* 0x0000002800cc8947 */ /* 0x002fea0003800000 */
.L_x_41:
[C---:B------:R-:W-:Y:S01]  /*1fa0*/  PRMT R3, R13.reuse, 0x654, R0 ;  /* 0x000006540d037816 */ /* 0x040fe20000000000 */
[C---:B------:R-:W-:Y:S01]  /*1fb0*/  IMAD.SHL.U32 R10, R12.reuse, 0x20, RZ ;  /* 0x000000200c0a7824 */ /* 0x040fe200078e00ff */
[----:B------:R-:W-:Y:S01]  /*1fc0*/  PRMT R2, R13, 0x654, R2 ;  /* 0x000006540d027816 */ /* 0x000fe20000000002 */
[----:B------:R-:W-:Y:S01]  /*1fd0*/  IMAD.MOV.U32 R7, RZ, RZ, 0xff ;  /* 0x000000ffff077424 */ /* 0x000fe200078e00ff */
[----:B------:R2:W-:Y:S01]  /*1fe0*/  SYNCS.ARRIVE.TRANS64.RED RZ, [R3+URZ], R8 ;  /* 0x0000000803ff79a7 */ /* 0x0005e200080004ff */
[----:B-1----:R-:W-:Y:S01]  /*1ff0*/  IMAD.MOV.U32 R0, RZ, RZ, 0x1 ;  /* 0x00000001ff007424 */ /* 0x002fe200078e00ff */
[----:B------:R1:W-:Y:S01]  /*2000*/  STS [R5+0x98], R10 ;  /* 0x0000980a05007388 */ /* 0x0003e20000000800 */
[----:B------:R-:W-:Y:S01]  /*2010*/  VIADD R9, R12, 0x10 ;  /* 0x000000100c097836 */ /* 0x000fe20000000000 */
[----:B------:R-:W-:Y:S02]  /*2020*/  SHF.L.U32 R7, R7, R12, RZ ;  /* 0x0000000c07077219 */ /* 0x000fe400000006ff */
[----:B------:R1:W-:Y:S02]  /*2030*/  STAS [R2.64], R12 ;  /* 0x0000000c02007dbd */ /* 0x0003e4000c0008ff */
[----:B--2---:R-:W-:-:S02]  /*2040*/  SHF.L.U32 R8, R0, R9, RZ ;  /* 0x0000000900087219 */ /* 0x004fc400000006ff */
[----:B------:R-:W-:Y:S02]  /*2050*/  MOV R9, 0x50 ;  /* 0x0000005000097802 */ /* 0x000fe40000000f00 */
[----:B------:R-:W-:Y:S02]  /*2060*/  LOP3.LUT R7, R8, R7, RZ, 0xfc, !PT ;  /* 0x0000000708077212 */ /* 0x000fe400078efcff */
[----:B------:R-:W-:-:S05]  /*2070*/  LEA R8, R6, R9, 0x18 ;  /* 0x0000000906087211 */ /* 0x000fca00078ec0ff */
[----:B------:R1:W-:Y:S04]  /*2080*/  ATOMS.OR RZ, [R8], R7 ;  /* 0x0000000708ff738c */ /* 0x0003e80003000000 */
[----:B------:R1:W-:Y:S02]  /*2090*/  ATOMS.XOR RZ, [R11], R0 ;  /* 0x000000000bff738c */ /* 0x0003e40003800000 */
.L_x_38:
[----:B------:R-:W-:Y:S05]  /*20a0*/  BSYNC B0 ;  /* 0x0000000000007941 */ /* 0x000fea0003800000 */
.L_x_37:
[----:B------:R-:W-:Y:S05]  /*20b0*/  @P1 BRA `(.L_x_43) ;  /* 0x0000000000881947 */ /* 0x000fea0003800000 */
[----:B------:R-:W-:Y:S05]  /*20c0*/  WARPSYNC.ALL ;  /* 0x0000000000007948 */ /* 0x000fea0003800000 */
[----:B------:R-:W-:Y:S01]  /*20d0*/  NOP ;  /* 0x0000000000007918 */ /* 0x000fe20000000000 */
[----:B------:R-:W-:-:S13]  /*20e0*/  ELECT P0, URZ, PT ;  /* 0x0000000000ff782f */ /* 0x000fda0003800000 */
[----:B------:R-:W-:Y:S05]  /*20f0*/  @!P0 BRA `(.L_x_43) ;  /* 0x0000000000788947 */ /* 0x000fea0003800000 */
[----:B-1----:R-:W-:Y:S02]  /*2100*/  MOV R3, 0x60 ;  /* 0x0000006000037802 */ /* 0x002fe40000000f00 */
[----:B------:R-:W-:Y:S02]  /*2110*/  MOV R7, 0x58 ;  /* 0x0000005800077802 */ /* 0x000fe40000000f00 */
        /* <DEDUP_REMOVED lines=8> */
.L_x_44:
[----:B------:R-:W2:Y:S01]  /*21a0*/  LDS R9, [R5+0x98] ;  /* 0x0000980005097984 */ /* 0x000ea20000000800 */
[----:B------:R-:W-:Y:S01]  /*21b0*/  IMAD.MOV.U32 R2, RZ, RZ, 0xff ;  /* 0x000000ffff027424 */ /* 0x000fe200078e00ff */
[----:B-1----:R-:W-:Y:S01]  /*21c0*/  PRMT R8, R13, 0x654, R8 ;  /* 0x000006540d087816 */ /* 0x002fe20000000008 */
[----:B------:R-:W-:Y:S02]  /*21d0*/  IMAD.MOV.U32 R0, RZ, RZ, 0x1 ;  /* 0x00000001ff007424 */ /* 0x000fe400078e00ff */
[C---:B--2---:R-:W-:Y:S01]  /*21e0*/  IMAD.SHL.U32 R10, R9.reuse, 0x20, RZ ;  /* 0x00000020090a7824 */ /* 0x044fe200078e00ff */
[----:B------:R-:W-:Y:S01]  /*21f0*/  SHF.L.U32 R2, R2, R9, RZ ;  /* 0x0000000902027219 */ /* 0x000fe200000006ff */
[----:B------:R-:W-:-:S03]  /*2200*/  VIADD R7, R9, 0x10 ;  /* 0x0000001009077836 */ /* 0x000fc60000000000 */
[----:B------:R2:W-:Y:S02]  /*2210*/  STS [R5+0x98], R10 ;  /* 0x0000980a05007388 */ /* 0x0005e40000000800 */
[----:B------:R-:W-:Y:S02]  /*2220*/  SHF.L.U32 R9, R0, R7, RZ ;  /* 0x0000000700097219 */ /* 0x000fe400000006ff */
[----:B------:R-:W-:Y:S02]  /*2230*/  MOV R7, 0x50 ;  /* 0x0000005000077802 */ /* 0x000fe40000000f00 */
[----:B------:R-:W-:Y:S02]  /*2240*/  LOP3.LUT R2, R9, R2, RZ, 0xfc, !PT ;  /* 0x0000000209027212 */ /* 0x000fe400078efcff */
[----:B------:R-:W-:-:S05]  /*2250*/  LEA R7, R6, R7, 0x18 ;  /* 0x0000000706077211 */ /* 0x000fca00078ec0ff */
[----:B------:R2:W-:Y:S01]  /*2260*/  ATOMS.OR RZ, [R7], R2 ;  /* 0x0000000207ff738c */ /* 0x0005e20003000000 */
[----:B------:R2:W-:Y:S03]  /*2270*/  SYNCS.ARRIVE.TRANS64.RED.A1T0 RZ, [R8+URZ], RZ ;  /* 0x000000ff08ff79a7 */ /* 0x0005e600081004ff */
[----:B------:R2:W-:Y:S01]  /*2280*/  ATOMS.XOR RZ, [R3], R0 ;  /* 0x0000000003ff738c */ /* 0x0005e20003800000 */
[----:B------:R-:W-:Y:S05]  /*2290*/  BRA `(.L_x_43) ;  /* 0x0000000000107947 */ /* 0x000fea0003800000 */
.L_x_36:
[----:B------:R-:W-:Y:S02]  /*22a0*/  MOV R0, 0xffffffff ;  /* 0xffffffff00007802 */ /* 0x000fe40000000f00 */
[----:B------:R-:W-:-:S03]  /*22b0*/  MOV R2, 0x22e0 ;  /* 0x000022e000027802 */ /* 0x000fc60000000f00 */
[----:B------:R1:W-:Y:S04]  /*22c0*/  STS [R5+0x98], R0 ;  /* 0x0000980005007388 */ /* 0x0003e80000000800 */
[----:B-1----:R-:W-:Y:S05]  /*22d0*/  CALL.REL.NOINC `($__internal_1_$__cuda_sm10x_tcgen05_guardrail_trap_phase_invalid_during_alloc) ;  /* 0x0000002800687944 */ /* 0x002fea0003c00000 */
.L_x_43:
[----:B------:R-:W-:Y:S05]  /*22e0*/  WARPSYNC.ALL ;  /* 0x0000000000007948 */ /* 0x000fea0003800000 */
[----:B------:R-:W-:Y:S01]  /*22f0*/  NOP ;  /* 0x0000000000007918 */ /* 0x000fe20000000000 */
.L_x_35:
[----:B------:R-:W3:Y:S08]  /*2300*/  S2UR UR4, SR_CgaCtaId ;  /* 0x00000000000479c3 */ /* 0x000ef00000008800 */
[----:B------:R-:W-:Y:S01]  /*2310*/  BAR.SYNC.DEFER_BLOCKING 0x2, 0xa0 ;  /* 0x0082800000007b1d */ /* 0x000fe20000010000 */
[----:B-12---:R-:W-:-:S07]  /*2320*/  MOV R3, 0x400 ;  /* 0x0000040000037802 */ /* 0x006fce0000000f00 */
[----:B------:R-:W1:Y:S01]  /*2330*/  S2UR UR7, SR_CTAID.Z ;  /* 0x00000000000779c3 */ /* 0x000e620000002700 */
[----:B---3--:R-:W-:-:S05]  /*2340*/  IMAD.U32 R0, RZ, RZ, UR4 ;  /* 0x00000004ff007e24 */ /* 0x008fca000f8e00ff */
[----:B------:R-:W-:Y:S01]  /*2350*/  LEA R3, R0, R3, 0x18 ;  /* 0x0000000300037211 */ /* 0x000fe200078ec0ff */
[----:B-1----:R-:W-:-:S04]  /*2360*/  UISETP.GT.U32.AND UP0, UPT, UR7, 0xff, UPT ;  /* 0x000000ff0700788c */ /* 0x002fc8000bf04070 */
[----:B------:R-:W1:Y:S02]  /*2370*/  LDS R2, [R3+0x98] ;  /* 0x0000980003027984 */ /* 0x000e640000000800 */
[----:B-1----:R-:W-:-:S03]  /*2380*/  R2UR UR11, R2 ;  /* 0x00000000020b72ca */ /* 0x002fc600000e0000 */
[----:B------:R-:W-:-:S12]  /*2390*/  BRA.U UP0, `(.L_x_46) ;  /* 0x00000021003c7547 */ /* 0x000fd8000b800000 */
[----:B------:R-:W1:Y:S01]  /*23a0*/  LDCU.64 UR4, c[0x0][0x5c0] ;  /* 0x0000b800ff0477ac */ /* 0x000e620008000a00 */
[----:B------:R-:W-:Y:S01]  /*23b0*/  SHF.R.U32.HI R0, RZ, 0x5, R4 ;  /* 0x00000005ff007819 */ /* 0x000fe20000011604 */
[----:B------:R-:W-:Y:S01]  /*23c0*/  IMAD.SHL.U32 R5, R4, 0x40, RZ ;  /* 0x0000004004057824 */ /* 0x000fe200078e00ff */
[----:B------:R-:W2:Y:S01]  /*23d0*/  S2UR UR26, SR_CTAID.Y ;  /* 0x00000000001a79c3 */ /* 0x000ea20000002600 */
[----:B------:R-:W3:Y:S01]  /*23e0*/  LDCU UR24, c[0x0][0x5d0] ;  /* 0x0000ba00ff1877ac */ /* 0x000ee20008000800 */
[----:B------:R-:W-:Y:S02]  /*23f0*/  R2UR UR23, R0 ;  /* 0x00000000001772ca */ /* 0x000fe400000e0000 */
[----:B------:R-:W-:Y:S01]  /*2400*/  LOP3.LUT R5, R5, 0x7c0, RZ, 0xc0, !PT ;  /* 0x000007c005057812 */ /* 0x000fe200078ec0ff */
[----:B------:R-:W4:Y:S01]  /*2410*/  LDCU UR13, c[0x0][0x374] ;  /* 0x00006e80ff0d77ac */ /* 0x000f220008000800 */
[----:B------:R-:W4:Y:S01]  /*2420*/  LDCU UR10, c[0x0][0x370] ;  /* 0x00006e00ff0a77ac */ /* 0x000f220008000800 */
[----:B------:R-:W-:-:S02]  /*2430*/  UIADD3 UR28, UPT, UPT, UR12, UR12, URZ ;  /* 0x0000000c0c1c7290 */ /* 0x000fc4000fffe0ff */
[----:B-1----:R-:W-:-:S06]  /*2440*/  UIMAD.WIDE.U32 UR8, UR7, UR5, URZ ;  /* 0x00000005070872a5 */ /* 0x002fcc000f8e00ff */
[----:B------:R-:W-:Y:S01]  /*2450*/  IMAD.U32 R0, RZ, RZ, UR23 ;  /* 0x00000017ff007e24 */ /* 0x000fe2000f8e00ff */
[----:B------:R-:W1:Y:S03]  /*2460*/  LDCU.64 UR34, c[0x0][0x348] ;  /* 0x00006900ff2277ac */ /* 0x000e660008000a00 */
[----:B------:R-:W-:Y:S01]  /*2470*/  IMAD R0, R0, 0x800, R5 ;  /* 0x0000080000007824 */ /* 0x000fe200078e0205 */
[----:B------:R-:W-:Y:S02]  /*2480*/  UIADD3 UR5, UPT, UPT, UR7, -UR9, URZ ;  /* 0x8000000907057290 */ /* 0x000fe4000fffe0ff */
[----:B------:R-:W-:Y:S01]  /*2490*/  ULEA UR31, UR23, UR11, 0x15 ;  /* 0x0000000b171f7291 */ /* 0x000fe2000f8ea8ff */
[----:B------:R-:W-:Y:S01]  /*24a0*/  IMAD.IADD R0, R3, 0x1, R0 ;  /* 0x0000000103007824 */ /* 0x000fe200078e0200 */
[----:B------:R-:W-:Y:S02]  /*24b0*/  USHF.R.U32.HI UR5, URZ, UR20, UR5 ;  /* 0x00000014ff057299 */ /* 0x000fe40008011605 */
[----:B----4-:R-:W-:Y:S01]  /*24c0*/  UIMAD UR10, UR13, UR10, URZ ;  /* 0x0000000a0d0a72a4 */ /* 0x010fe2000f8e02ff */
[C---:B------:R-:W-:Y:S01]  /*24d0*/  VIADD R2, R0.reuse, 0x8420 ;  /* 0x0000842000027836 */ /* 0x040fe20000000000 */
[----:B------:R-:W-:Y:S01]  /*24e0*/  UIADD3 UR5, UPT, UPT, UR9, UR5, URZ ;  /* 0x0000000509057290 */ /* 0x000fe2000fffe0ff */
[C---:B------:R-:W-:Y:S01]  /*24f0*/  VIADD R3, R0.reuse, 0x8410 ;  /* 0x0000841000037836 */ /* 0x040fe20000000000 */
[----:B------:R-:W-:Y:S01]  /*2500*/  UMOV UR30, URZ ;  /* 0x000000ff001e7c82 */ /* 0x000fe20008000000 */
[----:B------:R-:W-:Y:S01]  /*2510*/  VIADD R5, R0, 0x8430 ;  /* 0x0000843000057836 */ /* 0x000fe20000000000 */
[----:B------:R-:W-:Y:S01]  /*2520*/  USHF.R.U32.HI UR8, URZ, UR19, UR5 ;  /* 0x00000013ff087299 */ /* 0x000fe20008011605 */
[----:B------:R-:W-:Y:S01]  /*2530*/  SHF.R.U32.HI R73, RZ, 0x3, R2 ;  /* 0x00000003ff497819 */ /* 0x000fe20000011602 */
[----:B------:R-:W-:Y:S01]  /*2540*/  UMOV UR29, URZ ;  /* 0x000000ff001d7c82 */ /* 0x000fe20008000000 */
[----:B------:R-:W-:Y:S01]  /*2550*/  SHF.R.U32.HI R72, RZ, 0x3, R3 ;  /* 0x00000003ff487819 */ /* 0x000fe20000011603 */
[----:B------:R-:W-:Y:S01]  /*2560*/  UIADD3 UR8, UPT, UPT, -UR8, URZ, URZ ;  /* 0x000000ff08087290 */ /* 0x000fe2000fffe1ff */
[----:B------:R-:W-:Y:S01]  /*2570*/  LOP3.LUT R73, R2, 0x30, R73, 0x78, !PT ;  /* 0x0000003002497812 */ /* 0x000fe200078e7849 */
[C---:B------:R-:W-:Y:S01]  /*2580*/  VIADD R2, R0.reuse, 0x8400 ;  /* 0x0000840000027836 */ /* 0x040fe20000000000 */
[----:B------:R-:W-:Y:S01]  /*2590*/  SHF.R.U32.HI R74, RZ, 0x3, R5 ;  /* 0x00000003ff4a7819 */ /* 0x000fe20000011605 */
[----:B------:R-:W-:Y:S01]  /*25a0*/  UIMAD UR8, UR4, UR8, UR7 ;  /* 0x00000008040872a4 */ /* 0x000fe2000f8e0207 */
[----:B------:R-:W-:Y:S01]  /*25b0*/  LOP3.LUT R72, R3, 0x30, R72, 0x78, !PT ;  /* 0x0000003003487812 */ /* 0x000fe200078e7848 */
[----:B------:R-:W4:Y:S01]  /*25c0*/  LDCU.64 UR4, c[0x0][0x5d8] ;  /* 0x0000bb00ff0477ac */ /* 0x000f220008000a00 */
[----:B------:R-:W-:Y:S01]  /*25d0*/  SHF.R.U32.HI R71, RZ, 0x3, R2 ;  /* 0x00000003ff477819 */ /* 0x000fe20000011602 */
[----:B------:R-:W-:Y:S01]  /*25e0*/  VIADD R3, R0, 0x430 ;  /* 0x0000043000037836 */ /* 0x000fe20000000000 */
[----:B------:R-:W-:Y:S01]  /*25f0*/  LOP3.LUT R74, R5, 0x30, R74, 0x78, !PT ;  /* 0x00000030054a7812 */ /* 0x000fe200078e784a */
[----:B---3--:R-:W-:Y:S01]  /*2600*/  UIMAD.WIDE.U32 UR24, UR8, UR24, URZ ;  /* 0x00000018081872a5 */ /* 0x008fe2000f8e00ff */
[----:B------:R-:W-:Y:S01]  /*2610*/  LOP3.LUT R71, R2, 0x30, R71, 0x78, !PT ;  /* 0x0000003002477812 */ /* 0x000fe200078e7847 */
[C---:B------:R-:W-:Y:S01]  /*2620*/  VIADD R2, R0.reuse, 0x420 ;  /* 0x0000042000027836 */ /* 0x040fe20000000000 */
[----:B------:R-:W-:Y:S01]  /*2630*/  SHF.R.U32.HI R70, RZ, 0x3, R3 ;  /* 0x00000003ff467819 */ /* 0x000fe20000011603 */
[----:B------:R-:W-:-:S02]  /*2640*/  VIADD R5, R0, 0x410 ;  /* 0x0000041000057836 */ /* 0x000fc40000000000 */
[----:B------:R-:W-:Y:S01]  /*2650*/  VIADD R0, R0, 0x400 ;  /* 0x0000040000007836 */ /* 0x000fe20000000000 */
[----:B------:R-:W-:Y:S01]  /*2660*/  UMOV UR9, UR25 ;  /* 0x0000001900097c82 */ /* 0x000fe20008000000 */
[----:B------:R-:W-:Y:S01]  /*2670*/  LOP3.LUT R70, R3, 0x30, R70, 0x78, !PT ;  /* 0x0000003003467812 */ /* 0x000fe200078e7846 */
[----:B------:R-:W-:Y:S01]  /*2680*/  UIADD3 UR6, UPT, UPT, UR8, -UR9, URZ ;  /* 0x8000000908067290 */ /* 0x000fe2000fffe0ff */
[----:B------:R-:W-:Y:S02]  /*2690*/  SHF.R.U32.HI R69, RZ, 0x3, R2 ;  /* 0x00000003ff457819 */ /* 0x000fe40000011602 */
[----:B------:R-:W-:Y:S01]  /*26a0*/  SHF.R.U32.HI R68, RZ, 0x3, R5 ;  /* 0x00000003ff447819 */ /* 0x000fe20000011605 */
[----:B------:R-:W-:Y:S01]  /*26b0*/  USHF.R.U32.HI UR6, URZ, UR18, UR6 ;  /* 0x00000012ff067299 */ /* 0x000fe20008011606 */
[----:B------:R-:W-:Y:S02]  /*26c0*/  SHF.R.U32.HI R3, RZ, 0x3, R0 ;  /* 0x00000003ff037819 */ /* 0x000fe40000011600 */
[----:B------:R-:W-:Y:S01]  /*26d0*/  LOP3.LUT R69, R2, 0x30, R69, 0x78, !PT ;  /* 0x0000003002457812 */ /* 0x000fe200078e7845 */
[----:B------:R-:W-:Y:S01]  /*26e0*/  UIADD3 UR6, UPT, UPT, UR9, UR6, URZ ;  /* 0x0000000609067290 */ /* 0x000fe2000fffe0ff */
[----:B------:R-:W-:Y:S01]  /*26f0*/  LOP3.LUT R68, R5, 0x30, R68, 0x78, !PT ;  /* 0x0000003005447812 */ /* 0x000fe200078e7844 */
[----:B------:R-:W-:Y:S01]  /*2700*/  IMAD.MOV.U32 R2, RZ, RZ, RZ ;  /* 0x000000ffff027224 */ /* 0x000fe200078e00ff */
[----:B------:R-:W-:Y:S01]  /*2710*/  LOP3.LUT R3, R0, 0x30, R3, 0x78, !PT ;  /* 0x0000003000037812 */ /* 0x000fe200078e7803 */
[----:B------:R-:W-:-:S04]  /*2720*/  USHF.R.U32.HI UR6, URZ, UR17, UR6 ;  /* 0x00000011ff067299 */ /* 0x000fc80008011606 */
[----:B----4-:R-:W-:-:S07]  /*2730*/  UIMAD.WIDE.U32 UR24, UR6, UR5, URZ ;  /* 0x00000005061872a5 */ /* 0x010fce000f8e00ff */
[----:B------:R-:W-:Y:S01]  /*2740*/  UMOV UR9, UR25 ;  /* 0x0000001900097c82 */ /* 0x000fe20008000000 */
[----:B------:R-:W-:Y:S01]  /*2750*/  UMOV UR25, 0x400 ;  /* 0x0000040000197882 */ /* 0x000fe20000000000 */
[----:B------:R-:W-:Y:S02]  /*2760*/  UIADD3 UR5, UPT, UPT, UR6, -UR9, URZ ;  /* 0x8000000906057290 */ /* 0x000fe4000fffe0ff */
[----:B------:R-:W3:Y:S02]  /*2770*/  S2UR UR24, SR_CgaCtaId ;  /* 0x00000000001879c3 */ /* 0x000ee40000008800 */
[----:B------:R-:W-:-:S04]  /*2780*/  USHF.R.U32.HI UR5, URZ, UR16, UR5 ;  /* 0x00000010ff057299 */ /* 0x000fc80008011605 */
[----:B------:R-:W-:Y:S01]  /*2790*/  UIADD3 UR5, UPT, UPT, UR9, UR5, URZ ;  /* 0x0000000509057290 */ /* 0x000fe2000fffe0ff */
[----:B------:R-:W4:Y:S03]  /*27a0*/  LDCU UR9, c[0x0][0x378] ;  /* 0x00006f00ff0977ac */ /* 0x000f260008000800 */
[----:B------:R-:W-:-:S04]  /*27b0*/  USHF.R.U32.HI UR5, URZ, UR15, UR5 ;  /* 0x0000000fff057299 */ /* 0x000fc80008011605 */
[----:B------:R-:W-:-:S04]  /*27c0*/  UIADD3 UR5, UPT, UPT, -UR5, URZ, URZ ;  /* 0x000000ff05057290 */ /* 0x000fc8000fffe1ff */
[----:B------:R-:W-:Y:S02]  /*27d0*/  UIMAD UR4, UR4, UR5, UR6 ;  /* 0x00000005040472a4 */ /* 0x000fe4000f8e0206 */
[----:B------:R-:W-:Y:S02]  /*27e0*/  UIADD3 UR6, UPT, UPT, -UR6, URZ, URZ ;  /* 0x000000ff06067290 */ /* 0x000fe4000fffe1ff */
[----:B----4-:R-:W-:-:S03]  /*27f0*/  UIMAD UR9, UR10, UR9, URZ ;  /* 0x000000090a0972a4 */ /* 0x010fc6000f8e02ff */
[----:B------:R-:W4:Y:S01]  /*2800*/  LDCU UR5, c[0x0][0x5cc] ;  /* 0x0000b980ff0577ac */ /* 0x000f220008000800 */
[----:B------:R-:W-:-:S04]  /*2810*/  USHF.R.S32.HI UR32, URZ, 0x1f, UR9 ;  /* 0x0000001fff207899 */ /* 0x000fc80008011409 */
[----:B------:R-:W-:Y:S02]  /*2820*/  ULEA.HI UR32, UR32, UR9, URZ, 0x2 ;  /* 0x0000000920207291 */ /* 0x000fe4000f8f10ff */
[----:B-1234-:R-:W-:-:S12]  /*2830*/  UIMAD UR6, UR5, UR6, UR8 ;  /* 0x00000006050672a4 */ /* 0x01efd8000f8e0208 */
.L_x_50:
[----:B------:R-:W-:Y:S01]  /*2840*/  IMAD.U32 R0, RZ, RZ, UR24 ;  /* 0x00000018ff007e24 */ /* 0x000fe2000f8e00ff */
[----:B------:R-:W-:Y:S01]  /*2850*/  SHF.L.U32 R6, R2, 0x1f, RZ ;  /* 0x0000001f02067819 */ /* 0x000fe200000006ff */
[----:B------:R-:W-:Y:S02]  /*2860*/  UIADD3 UR6, UPT, UPT, UR6, UR6, URZ ;  /* 0x0000000606067290 */ /* 0x000fe4000fffe0ff */
[----:B------:R-:W-:Y:S01]  /*2870*/  UIADD3 UR36, UPT, UPT, UR4, UR4, URZ ;  /* 0x0000000404247290 */ /* 0x000fe2000fffe0ff */
[----:B------:R-:W-:Y:S01]  /*2880*/  R2UR UR5, R0 ;  /* 0x00000000000572ca */ /* 0x000fe200000e0000 */
[----:B------:R-:W-:Y:S01]  /*2890*/  ULOP3.LUT UR8, UR6, UR22, URZ, 0xfc, !UPT ;  /* 0x0000001606087292 */ /* 0x000fe2000f8efcff */
[----:B------:R-:W1:Y:S03]  /*28a0*/  LDCU UR37, c[0x0][0x5e4] ;  /* 0x0000bc80ff2577ac */ /* 0x000e660008000800 */
[----:B------:R-:W-:-:S02]  /*28b0*/  ULEA.HI UR6, UR6, UR8, URZ, 0x1 ;  /* 0x0000000806067291 */ /* 0x000fc4000f8f08ff */
[----:B------:R-:W-:Y:S02]  /*28c0*/  ULEA UR33, UR29, UR31, 0x7 ;  /* 0x0000001f1d217291 */ /* 0x000fe4000f8e38ff */
[----:B------:R-:W-:-:S04]  /*28d0*/  ULOP3.LUT UR36, UR36, 0x1, UR26, 0xf8, !UPT ;  /* 0x0000000124247892 */ /* 0x000fc8000f8ef81a */
[----:B------:R-:W-:Y:S02]  /*28e0*/  ULEA UR5, UR5, UR25, 0x18 ;  /* 0x0000001905057291 */ /* 0x000fe4000f8ec0ff */
[----:B------:R-:W-:Y:S02]  /*28f0*/  UPLOP3.LUT UP2, UPT, UPT, UPT, UPT, 0x80, 0x8 ;  /* 0x000000000008789c */ /* 0x000fe40003f4f070 */
[----:B------:R-:W-:Y:S02]  /*2900*/  ULEA UR27, UR29, UR5, 0x3 ;  /* 0x000000051d1b7291 */ /* 0x000fe4000f8e18ff */
[----:B------:R-:W-:-:S04]  /*2910*/  ULOP3.LUT UR5, UR6, 0xfffffffe, URZ, 0xc0, !UPT ;  /* 0xfffffffe06057892 */ /* 0x000fc8000f8ec0ff */
[----:B------:R-:W-:Y:S02]  /*2920*/  UISETP.NE.AND UP0, UPT, UR8, UR5, UPT ;  /* 0x000000050800728c */ /* 0x000fe4000bf05270 */
[----:B------:R-:W-:Y:S01]  /*2930*/  USHF.R.U32.HI UR5, URZ, 0x1, UR6 ;  /* 0x00000001ff057899 */ /* 0x000fe20008011606 */
[----:B------:R-:W2:Y:S01]  /*2940*/  SYNCS.PHASECHK.TRANS64.TRYWAIT P0, [UR27+0x70], R6 ;  /* 0x00007006ff0075a7 */ /* 0x000ea2000800111b */
[----:B------:R-:W-:Y:S02]  /*2950*/  UISETP.LT.AND UP0, UPT, UR8, URZ, UP0 ;  /* 0x000000ff0800728c */ /* 0x000fe40008701270 */
[----:B------:R-:W-:-:S09]  /*2960*/  UIADD3 UR10, UPT, UPT, UR5, -0x1, URZ ;  /* 0xffffffff050a7890 */ /* 0x000fd2000fffe0ff */
[----:B------:R-:W-:-:S04]  /*2970*/  @!UP0 UIADD3 UR10, UPT, UPT, UR5, URZ, URZ ;  /* 0x000000ff050a8290 */ /* 0x000fc8000fffe0ff */
[----:B------:R-:W-:Y:S01]  /*2980*/  ULEA UR10, UR10, UR21, 0x8 ;  /* 0x000000150a0a7291 */ /* 0x000fe2000f8e40ff */
[----:B-12---:R-:W-:Y:S11]  /*2990*/  @!P0 BRA `(.L_x_47) ;  /* 0x00000020007c8947 */ /* 0x006ff60003800000 */
.L_x_66:
[----:B------:R-:W-:-:S05]  /*29a0*/  UMOV UR13, URZ ;  /* 0x000000ff000d7c82 */ /* 0x000fca0008000000 */
.L_x_49:
[----:B------:R-:W-:Y:S02]  /*29b0*/  USHF.L.U32 UR9, UR13, 0x5, URZ ;  /* 0x000000050d097899 */ /* 0x000fe400080006ff */
[----:B------:R-:W-:Y:S02]  /*29c0*/  UISETP.NE.AND UP0, UPT, UR23, URZ, UPT ;  /* 0x000000ff1700728c */ /* 0x000fe4000bf05270 */
[----:B------:R-:W-:-:S09]  /*29d0*/  UIADD3 UR4, UPT, UPT, UR33, UR9, URZ ;  /* 0x0000000921047290 */ /* 0x000fd2000fffe0ff */
[----:B-1----:R-:W2:Y:S01]  /*29e0*/  LDTM.x32 R36, tmem[UR4+0x20] ;  /* 0x00002004002479ee */ /* 0x002ea200082c0000 */
[----:B-1----:R-:W1:Y:S01]  /*29f0*/  LDTM.x32 R4, tmem[UR4] ;  /* 0x00000004000479ee */ /* 0x002e6200082c0000 */
[----:B------:R-:W-:-:S04]  /*2a00*/  ULEA UR4, UR30, UR13, 0x2 ;  /* 0x0000000d1e047291 */ /* 0x000fc8000f8e10ff */
[----:B------:R-:W-:-:S04]  /*2a10*/  USHF.R.S32.HI UR8, URZ, 0x1f, UR4 ;  /* 0x0000001fff087899 */ /* 0x000fc80008011404 */
[----:B------:R-:W-:-:S04]  /*2a20*/  ULEA.HI UR8, UR8, UR4, URZ, 0x2 ;  /* 0x0000000408087291 */ /* 0x000fc8000f8f10ff */
[----:B------:R-:W-:-:S04]  /*2a30*/  ULOP3.LUT UR8, UR8, 0xfffffffc, URZ, 0xc0, !UPT ;  /* 0xfffffffc08087892 */ /* 0x000fc8000f8ec0ff */
[----:B------:R-:W-:Y:S02]  /*2a40*/  UIADD3 UR8, UPT, UPT, UR4, -UR8, URZ ;  /* 0x8000000804087290 */ /* 0x000fe4000fffe0ff */
[----:B------:R-:W-:Y:S01]  /*2a50*/  UIADD3 UR4, UPT, UPT, UR4, 0x1, URZ ;  /* 0x0000000104047890 */ /* 0x000fe2000fffe0ff */
[----:B--2---:R-:W-:Y:S01]  /*2a60*/  FMUL R58, R58, UR37 ;  /* 0x000000253a3a7c20 */ /* 0x004fe20008400000 */
[----:B-1----:R-:W-:Y:S01]  /*2a70*/  FMUL R11, R11, UR37 ;  /* 0x000000250b0b7c20 */ /* 0x002fe20008400000 */
[----:B------:R-:W-:Y:S01]  /*2a80*/  FMUL R10, R10, UR37 ;  /* 0x000000250a0a7c20 */ /* 0x000fe20008400000 */
[----:B------:R-:W-:Y:S01]  /*2a90*/  FMUL R9, R9, UR37 ;  /* 0x0000002509097c20 */ /* 0x000fe20008400000 */
[----:B------:R-:W-:Y:S01]  /*2aa0*/  FMUL R8, R8, UR37 ;  /* 0x0000002508087c20 */ /* 0x000fe20008400000 */
[----:B------:R-:W-:Y:S01]  /*2ab0*/  FMUL R75, R7, UR37 ;  /* 0x00000025074b7c20 */ /* 0x000fe20008400000 */
[----:B------:R-:W-:Y:S01]  /*2ac0*/  FMUL R76, R6, UR37 ;  /* 0x00000025064c7c20 */ /* 0x000fe20008400000 */
[----:B------:R-:W-:Y:S01]  /*2ad0*/  FMUL R77, R5, UR37 ;  /* 0x00000025054d7c20 */ /* 0x000fe20008400000 */
[----:B------:R-:W-:Y:S01]  /*2ae0*/  FMUL R80, R4, UR37 ;  /* 0x0000002504507c20 */ /* 0x000fe20008400000 */
[----:B------:R-:W-:Y:S01]  /*2af0*/  MOV R78, UR8 ;  /* 0x00000008004e7c02 */ /* 0x000fe20008000f00 */
[----:B------:R-:W-:Y:S01]  /*2b00*/  FMUL R84, R58, -1.4426950216293334961 ;  /* 0xbfb8aa3b3a547820 */ /* 0x000fe20000400000 */
[----:B------:R-:W-:Y:S01]  /*2b10*/  F2FP.BF16.F32.PACK_AB R7, R11, R10 ;  /* 0x0000000a0b07723e */ /* 0x000fe200000010ff */
[----:B------:R-:W-:Y:S01]  /*2b20*/  FMUL R19, R19, UR37 ;  /* 0x0000002513137c20 */ /* 0x000fe20008400000 */
[----:B------:R-:W-:Y:S01]  /*2b30*/  F2FP.BF16.F32.PACK_AB R6, R9, R8 ;  /* 0x000000080906723e */ /* 0x000fe200000010ff */
[----:B------:R-:W-:Y:S01]  /*2b40*/  FMUL R18, R18, UR37 ;  /* 0x0000002512127c20 */ /* 0x000fe20008400000 */
[----:B------:R-:W-:Y:S01]  /*2b50*/  F2FP.BF16.F32.PACK_AB R5, R75, R76 ;  /* 0x0000004c4b05723e */ /* 0x000fe200000010ff */
[----:B------:R-:W-:Y:S01]  /*2b60*/  FMUL R17, R17, UR37 ;  /* 0x0000002511117c20 */ /* 0x000fe20008400000 */
[----:B------:R-:W-:Y:S01]  /*2b70*/  F2FP.BF16.F32.PACK_AB R4, R77, R80 ;  /* 0x000000504d04723e */ /* 0x000fe200000010ff */
[----:B------:R-:W-:Y:S01]  /*2b80*/  FMUL R16, R16, UR37 ;  /* 0x0000002510107c20 */ /* 0x000fe20008400000 */
[----:B------:R-:W-:Y:S01]  /*2b90*/  LEA R79, R78, R3, 0xd ;  /* 0x000000034e4f7211 */ /* 0x000fe200078e68ff */
[----:B------:R-:W-:Y:S01]  /*2ba0*/  FMUL R15, R15, UR37 ;  /* 0x000000250f0f7c20 */ /* 0x000fe20008400000 */
[----:B------:R-:W-:Y:S01]  /*2bb0*/  FMUL R14, R14, UR37 ;  /* 0x000000250e0e7c20 */ /* 0x000fe20008400000 */
[----:B------:R-:W-:Y:S01]  /*2bc0*/  FMUL R13, R13, UR37 ;  /* 0x000000250d0d7c20 */ /* 0x000fe20008400000 */
[----:B------:R-:W-:Y:S01]  /*2bd0*/  FMUL R82, R12, UR37 ;  /* 0x000000250c527c20 */ /* 0x000fe20008400000 */
[----:B------:R-:W1:Y:S01]  /*2be0*/  MUFU.EX2 R84, R84 ;  /* 0x0000005400547308 */ /* 0x000e620000000800 */
[----:B------:R2:W-:Y:S01]  /*2bf0*/  STS.128 [R79], R4 ;  /* 0x000000044f007388 */ /* 0x0005e20000000c00 */
[----:B------:R-:W-:Y:S01]  /*2c00*/  FMUL R12, R57, UR37 ;  /* 0x00000025390c7c20 */ /* 0x000fe20008400000 */
        /* <DEDUP_REMOVED lines=8> */
[----:B------:R-:W-:Y:S01]  /*2c90*/  LEA R27, R78, R69, 0xd ;  /* 0x000000454e1b7211 */ /* 0x000fe200078e68ff */
[----:B------:R-:W-:Y:S01]  /*2ca0*/  FMUL R59, R59, UR37 ;  /* 0x000000253b3b7c20 */ /* 0x000fe20008400000 */
[----:B------:R-:W-:Y:S01]  /*2cb0*/  FMUL R87, R12, -1.4426950216293334961 ;  /* 0xbfb8aa3b0c577820 */ /* 0x000fe20000400000 */
[----:B------:R-:W-:Y:S01]  /*2cc0*/  FMUL R54, R54, UR37 ;  /* 0x0000002536367c20 */ /* 0x000fe20008400000 */
[----:B------:R-:W-:Y:S01]  /*2cd0*/  FMUL R83, R57, -1.4426950216293334961 ;  /* 0xbfb8aa3b39537820 */ /* 0x000fe20000400000 */
[----:B------:R-:W-:Y:S01]  /*2ce0*/  FMUL R81, R59, -1.4426950216293334961 ;  /* 0xbfb8aa3b3b517820 */ /* 0x000fe20000400000 */
[----:B-1----:R-:W-:Y:S01]  /*2cf0*/  FADD R91, R84, 1 ;  /* 0x3f800000545b7421 */ /* 0x002fe20000000000 */
[----:B------:R-:W-:Y:S01]  /*2d00*/  FMUL R21, R54, -1.4426950216293334961 ;  /* 0xbfb8aa3b36157820 */ /* 0x000fe20000400000 */
[----:B------:R-:W-:Y:S01]  /*2d10*/  MUFU.EX2 R87, R87 ;  /* 0x0000005700577308 */ /* 0x000fe20000000800 */
[----:B------:R-:W-:Y:S01]  /*2d20*/  FMUL R55, R55, UR37 ;  /* 0x0000002537377c20 */ /* 0x000fe20008400000 */
[----:B------:R-:W-:Y:S01]  /*2d30*/  FMUL R48, R48, UR37 ;  /* 0x0000002530307c20 */ /* 0x000fe20008400000 */
[----:B------:R-:W-:Y:S01]  /*2d40*/  FMUL R50, R50, UR37 ;  /* 0x0000002532327c20 */ /* 0x000fe20008400000 */
[----:B------:R-:W-:Y:S01]  /*2d50*/  FMUL R49, R49, UR37 ;  /* 0x0000002531317c20 */ /* 0x000fe20008400000 */
[----:B------:R-:W-:Y:S01]  /*2d60*/  FMUL R24, R55, -1.4426950216293334961 ;  /* 0xbfb8aa3b37187820 */ /* 0x000fe20000400000 */
[----:B------:R-:W-:Y:S01]  /*2d70*/  FMUL R94, R48, -1.4426950216293334961 ;  /* 0xbfb8aa3b305e7820 */ /* 0x000fe20000400000 */
[----:B------:R-:W-:Y:S01]  /*2d80*/  FMUL R51, R51, UR37 ;  /* 0x0000002533337c20 */ /* 0x000fe20008400000 */
[----:B------:R-:W1:Y:S01]  /*2d90*/  MUFU.EX2 R81, R81 ;  /* 0x0000005100517308 */ /* 0x000e620000000800 */
[----:B------:R-:W-:Y:S01]  /*2da0*/  FMUL R46, R46, UR37 ;  /* 0x000000252e2e7c20 */ /* 0x000fe20008400000 */
[----:B------:R-:W-:Y:S01]  /*2db0*/  FMUL R44, R44, UR37 ;  /* 0x000000252c2c7c20 */ /* 0x000fe20008400000 */
[----:B------:R-:W-:Y:S01]  /*2dc0*/  FMUL R93, R49, -1.4426950216293334961 ;  /* 0xbfb8aa3b315d7820 */ /* 0x000fe20000400000 */
[----:B------:R-:W-:Y:S01]  /*2dd0*/  FMUL R47, R47, UR37 ;  /* 0x000000252f2f7c20 */ /* 0x000fe20008400000 */
[----:B--2---:R-:W-:Y:S01]  /*2de0*/  F2FP.BF16.F32.PACK_AB R7, R19, R18 ;  /* 0x000000121307723e */ /* 0x004fe200000010ff */
[----:B------:R-:W-:Y:S01]  /*2df0*/  FMUL R88, R51, -1.4426950216293334961 ;  /* 0xbfb8aa3b33587820 */ /* 0x000fe20000400000 */
[----:B------:R-:W-:Y:S01]  /*2e00*/  F2FP.BF16.F32.PACK_AB R6, R17, R16 ;  /* 0x000000101106723e */ /* 0x000fe200000010ff */
[----:B------:R-:W2:Y:S01]  /*2e10*/  MUFU.EX2 R21, R21 ;  /* 0x0000001500157308 */ /* 0x000ea20000000800 */
[----:B------:R-:W-:Y:S01]  /*2e20*/  F2FP.BF16.F32.PACK_AB R5, R15, R14 ;  /* 0x0000000e0f05723e */ /* 0x000fe200000010ff */
[----:B------:R-:W-:Y:S01]  /*2e30*/  FMUL R90, R44, -1.4426950216293334961 ;  /* 0xbfb8aa3b2c5a7820 */ /* 0x000fe20000400000 */
[----:B------:R-:W-:Y:S01]  /*2e40*/  F2FP.BF16.F32.PACK_AB R4, R13, R82 ;  /* 0x000000520d04723e */ /* 0x000fe200000010ff */
[----:B------:R-:W-:Y:S01]  /*2e50*/  FMUL R89, R47, -1.4426950216293334961 ;  /* 0xbfb8aa3b2f597820 */ /* 0x000fe20000400000 */
[----:B------:R-:W-:Y:S01]  /*2e60*/  LEA R79, R78, R68, 0xd ;  /* 0x000000444e4f7211 */ /* 0x000fe200078e68ff */
[----:B------:R-:W-:Y:S01]  /*2e70*/  FMUL R45, R45, UR37 ;  /* 0x000000252d2d7c20 */ /* 0x000fe20008400000 */
[----:B------:R-:W-:Y:S01]  /*2e80*/  FMUL R42, R42, UR37 ;  /* 0x000000252a2a7c20 */ /* 0x000fe20008400000 */
[----:B------:R-:W-:Y:S01]  /*2e90*/  MUFU.EX2 R24, R24 ;  /* 0x0000001800187308 */ /* 0x000fe20000000800 */
[----:B-1----:R-:W-:Y:S01]  /*2ea0*/  FADD R81, R81, 1 ;  /* 0x3f80000051517421 */ /* 0x002fe20000000000 */
[----:B------:R1:W-:Y:S01]  /*2eb0*/  STS.128 [R79], R4 ;  /* 0x000000044f007388 */ /* 0x0003e20000000c00 */
[----:B------:R-:W-:Y:S01]  /*2ec0*/  FMUL R86, R45, -1.4426950216293334961 ;  /* 0xbfb8aa3b2d567820 */ /* 0x000fe20000400000 */
[----:B------:R-:W-:Y:S01]  /*2ed0*/  FMUL R39, R39, UR37 ;  /* 0x0000002527277c20 */ /* 0x000fe20008400000 */
[----:B------:R-:W-:Y:S01]  /*2ee0*/  FMUL R66, R66, UR37 ;  /* 0x0000002542427c20 */ /* 0x000fe20008400000 */
[----:B------:R-:W-:Y:S01]  /*2ef0*/  FMUL R64, R64, UR37 ;  /* 0x0000002540407c20 */ /* 0x000fe20008400000 */
[----:B------:R-:W-:Y:S01]  /*2f00*/  FMUL R63, R63, UR37 ;  /* 0x000000253f3f7c20 */ /* 0x000fe20008400000 */
[----:B------:R2:W-:Y:S01]  /*2f10*/  MUFU.RCP R84, R81 ;  /* 0x0000005100547308 */ /* 0x0005e20000001000 */
[----:B------:R-:W-:Y:S01]  /*2f20*/  FMUL R67, R67, UR37 ;  /* 0x0000002543437c20 */ /* 0x000fe20008400000 */
[----:B------:R-:W-:Y:S01]  /*2f30*/  FMUL R65, R65, UR37 ;  /* 0x0000002541417c20 */ /* 0x000fe20008400000 */
[----:B------:R-:W-:Y:S01]  /*2f40*/  FMUL R60, R60, UR37 ;  /* 0x000000253c3c7c20 */ /* 0x000fe20008400000 */
[----:B------:R-:W-:Y:S01]  /*2f50*/  USHF.R.S32.HI UR6, URZ, 0x1f, UR4 ;  /* 0x0000001fff067899 */ /* 0x000fe20008011404 */
[----:B------:R-:W-:Y:S01]  /*2f60*/  FMUL R29, R29, UR37 ;  /* 0x000000251d1d7c20 */ /* 0x000fe20008400000 */
[----:B------:R-:W-:-:S02]  /*2f70*/  LEA R78, R78, R70, 0xd ;  /* 0x000000464e4e7211 */ /* 0x000fc400078e68ff */
[----:B------:R-:W-:Y:S01]  /*2f80*/  MUFU.EX2 R94, R94 ;  /* 0x0000005e005e7308 */ /* 0x000fe20000000800 */
[----:B------:R-:W-:-:S04]  /*2f90*/  ULEA.HI UR6, UR6, UR4, URZ, 0x2 ;  /* 0x0000000406067291 */ /* 0x000fc8000f8f10ff */
[----:B------:R-:W-:-:S03]  /*2fa0*/  ULOP3.LUT UR6, UR6, 0xfffffffc, URZ, 0xc0, !UPT ;  /* 0xfffffffc06067892 */ /* 0x000fc6000f8ec0ff */
[----:B------:R-:W-:Y:S01]  /*2fb0*/  MUFU.EX2 R93, R93 ;  /* 0x0000005d005d7308 */ /* 0x000fe20000000800 */
[----:B--2---:R-:W-:Y:S01]  /*2fc0*/  FADD R81, R21, 1 ;  /* 0x3f80000015517421 */ /* 0x004fe20000000000 */
[----:B------:R-:W-:Y:S02]  /*2fd0*/  UIADD3 UR6, UPT, UPT, UR4, -UR6, URZ ;  /* 0x8000000604067290 */ /* 0x000fe4000fffe0ff */
[----:B------:R-:W-:-:S04]  /*2fe0*/  USHF.R.U32.HI UR4, URZ, 0x1, UR13 ;  /* 0x00000001ff047899 */ /* 0x000fc8000801160d */
[----:B------:R-:W2:Y:S01]  /*2ff0*/  MUFU.RCP R81, R81 ;  /* 0x0000005100517308 */ /* 0x000ea20000001000 */
[----:B-1----:R-:W-:Y:S01]  /*3000*/  FMUL R79, R20, UR37 ;  /* 0x00000025144f7c20 */ /* 0x002fe20008400000 */
[----:B------:R-:W-:Y:S01]  /*3010*/  F2FP.BF16.F32.PACK_AB R7, R85, R92 ;  /* 0x0000005c5507723e */ /* 0x000fe200000010ff */
[----:B------:R-:W-:Y:S01]  /*3020*/  ULEA UR4, UR30, UR4, 0x2 ;  /* 0x000000041e047291 */ /* 0x000fe2000f8e10ff */
[----:B------:R-:W-:Y:S02]  /*3030*/  F2FP.BF16.F32.PACK_AB R6, R25, R26 ;  /* 0x0000001a1906723e */ /* 0x000fe400000010ff */
[----:B------:R-:W-:Y:S01]  /*3040*/  F2FP.BF16.F32.PACK_AB R5, R23, R22 ;  /* 0x000000161705723e */ /* 0x000fe200000010ff */
[----:B------:R-:W-:Y:S01]  /*3050*/  ULEA.HI UR12, UR4, UR4, URZ, 0x1 ;  /* 0x00000004040c7291 */ /* 0x000fe2000f8f08ff */
[----:B------:R-:W-:Y:S01]  /*3060*/  F2FP.BF16.F32.PACK_AB R4, R56, R79 ;  /* 0x0000004f3804723e */ /* 0x000fe200000010ff */
[----:B------:R1:W3:Y:S02]  /*3070*/  MUFU.EX2 R20, R83 ;  /* 0x0000005300147308 */ /* 0x0002e40000000800 */
[----:B------:R-:W-:-:S02]  /*3080*/  ULOP3.LUT UR12, UR12, 0xfffffffe, URZ, 0xc0, !UPT ;  /* 0xfffffffe0c0c7892 */ /* 0x000fc4000f8ec0ff */
[----:B------:R3:W-:Y:S02]  /*3090*/  STS.128 [R27], R4 ;  /* 0x000000041b007388 */ /* 0x0007e40000000c00 */
[----:B------:R-:W-:Y:S01]  /*30a0*/  UIADD3 UR12, UPT, UPT, UR4, -UR12, URZ ;  /* 0x8000000c040c7290 */ /* 0x000fe2000fffe0ff */
[----:B--2---:R-:W-:Y:S01]  /*30b0*/  FMUL R81, R54, R81 ;  /* 0x0000005136517220 */ /* 0x004fe20000400000 */
[----:B------:R-:W-:Y:S03]  /*30c0*/  MUFU.EX2 R88, R88 ;  /* 0x0000005800587308 */ /* 0x000fe60000000800 */
[----:B------:R-:W-:Y:S01]  /*30d0*/  FMUL R22, R22, R81 ;  /* 0x0000005116167220 */ /* 0x000fe20000400000 */
[----:B-1----:R-:W-:-:S04]  /*30e0*/  FMUL R83, R50, -1.4426950216293334961 ;  /* 0xbfb8aa3b32537820 */ /* 0x002fc80000400000 */
[----:B------:R-:W1:Y:S08]  /*30f0*/  MUFU.EX2 R90, R90 ;  /* 0x0000005a005a7308 */ /* 0x000e700000000800 */
[----:B------:R-:W-:Y:S08]  /*3100*/  MUFU.EX2 R89, R89 ;  /* 0x0000005900597308 */ /* 0x000ff00000000800 */
[----:B------:R-:W-:Y:S01]  /*3110*/  MUFU.EX2 R86, R86 ;  /* 0x0000005600567308 */ /* 0x000fe20000000800 */
[----:B---3--:R-:W-:Y:S01]  /*3120*/  FADD R6, R20, 1 ;  /* 0x3f80000014067421 */ /* 0x008fe20000000000 */
[----:B------:R-:W-:Y:S01]  /*3130*/  FMUL R20, R59, R84 ;  /* 0x000000543b147220 */ /* 0x000fe20000400000 */
[----:B------:R-:W-:Y:S01]  /*3140*/  FMUL R7, R43, UR37 ;  /* 0x000000252b077c20 */ /* 0x000fe20008400000 */
[----:B-1----:R-:W-:-:S02]  /*3150*/  FADD R90, R90, 1 ;  /* 0x3f8000005a5a7421 */ /* 0x002fc40000000000 */
[----:B------:R-:W-:Y:S01]  /*3160*/  FMUL R20, R85, R20 ;  /* 0x0000001455147220 */ /* 0x000fe20000400000 */
[----:B------:R-:W-:Y:S01]  /*3170*/  FMUL R43, R7, -1.4426950216293334961 ;  /* 0xbfb8aa3b072b7820 */ /* 0x000fe20000400000 */
[----:B------:R-:W1:Y:S08]  /*3180*/  MUFU.RCP R5, R91 ;  /* 0x0000005b00057308 */ /* 0x000e700000001000 */
[----:B------:R-:W2:Y:S08]  /*3190*/  MUFU.RCP R6, R6 ;  /* 0x0000000600067308 */ /* 0x000eb00000001000 */
[----:B------:R3:W4:Y:S01]  /*31a0*/  MUFU.EX2 R4, R83 ;  /* 0x0000005300047308 */ /* 0x0007220000000800 */
[----:B-1----:R-:W-:-:S04]  /*31b0*/  FMUL R5, R58, R5 ;  /* 0x000000053a057220 */ /* 0x002fc80000400000 */
[----:B------:R-:W-:Y:S01]  /*31c0*/  FMUL R27, R92, R5 ;  /* 0x000000055c1b7220 */ /* 0x000fe20000400000 */
[----:B------:R-:W-:Y:S01]  /*31d0*/  FADD R5, R87, 1 ;  /* 0x3f80000057057421 */ /* 0x000fe20000000000 */
[----:B------:R-:W-:Y:S01]  /*31e0*/  FMUL R92, R42, -1.4426950216293334961 ;  /* 0xbfb8aa3b2a5c7820 */ /* 0x000fe20000400000 */
[----:B------:R-:W-:Y:S01]  /*31f0*/  MUFU.EX2 R43, R43 ;  /* 0x0000002b002b7308 */ /* 0x000fe20000000800 */
[----:B--2---:R-:W-:Y:S01]  /*3200*/  FMUL R21, R57, R6 ;  /* 0x0000000639157220 */ /* 0x004fe20000400000 */
[----:B------:R-:W-:Y:S01]  /*3210*/  FMUL R6, R41, UR37 ;  /* 0x0000002529067c20 */ /* 0x000fe20008400000 */
[----:B------:R-:W-:Y:S01]  /*3220*/  FADD R41, R94, 1 ;  /* 0x3f8000005e297421 */ /* 0x000fe20000000000 */
[----:B------:R-:W-:Y:S01]  /*3230*/  FMUL R87, R39, -1.4426950216293334961 ;  /* 0xbfb8aa3b27577820 */ /* 0x000fe20000400000 */
[----:B------:R-:W-:Y:S01]  /*3240*/  FMUL R26, R26, R21 ;  /* 0x000000151a1a7220 */ /* 0x000fe20000400000 */
[----:B------:R-:W-:Y:S01]  /*3250*/  FMUL R85, R6, -1.4426950216293334961 ;  /* 0xbfb8aa3b06557820 */ /* 0x000fe20000400000 */
[----:B------:R-:W-:Y:S01]  /*3260*/  F2FP.BF16.F32.PACK_AB R27, R20, R27 ;  /* 0x0000001b141b723e */ /* 0x000fe200000010ff */
[----:B------:R-:W1:Y:S01]  /*3270*/  MUFU.RCP R5, R5 ;  /* 0x0000000500057308 */ /* 0x000e620000001000 */
[----:B---3--:R-:W-:Y:S01]  /*3280*/  FMUL R83, R46, -1.4426950216293334961 ;  /* 0xbfb8aa3b2e537820 */ /* 0x008fe20000400000 */
[----:B----4-:R-:W-:-:S06]  /*3290*/  FADD R81, R4, 1 ;  /* 0x3f80000004517421 */ /* 0x010fcc0000000000 */
[----:B------:R-:W2:Y:S08]  /*32a0*/  MUFU.RCP R41, R41 ;  /* 0x0000002900297308 */ /* 0x000eb00000001000 */
[----:B------:R-:W3:Y:S01]  /*32b0*/  MUFU.EX2 R83, R83 ;  /* 0x0000005300537308 */ /* 0x000ee20000000800 */
[----:B-1----:R-:W-:Y:S01]  /*32c0*/  FMUL R84, R12, R5 ;  /* 0x000000050c547220 */ /* 0x002fe20000400000 */
[----:B------:R-:W-:Y:S01]  /*32d0*/  FMUL R5, R40, UR37 ;  /* 0x0000002528057c20 */ /* 0x000fe20008400000 */
[----:B------:R-:W-:-:S02]  /*32e0*/  FADD R40, R24, 1 ;  /* 0x3f80000018287421 */ /* 0x000fc40000000000 */
[----:B------:R-:W-:Y:S01]  /*32f0*/  FMUL R21, R25, R84 ;  /* 0x0000005419157220 */ /* 0x000fe20000400000 */
[----:B------:R-:W-:Y:S01]  /*3300*/  FADD R84, R88, 1 ;  /* 0x3f80000058547421 */ /* 0x000fe20000000000 */
[----:B------:R-:W-:Y:S01]  /*3310*/  FMUL R91, R5, -1.4426950216293334961 ;  /* 0xbfb8aa3b055b7820 */ /* 0x000fe20000400000 */
[----:B------:R-:W1:Y:S01]  /*3320*/  MUFU.RCP R24, R40 ;  /* 0x0000002800187308 */ /* 0x000e620000001000 */
[----:B--2---:R-:W-:Y:S01]  /*3330*/  FMUL R41, R48, R41 ;  /* 0x0000002930297220 */ /* 0x004fe20000400000 */
[----:B------:R-:W-:-:S06]  /*3340*/  F2FP.BF16.F32.PACK_AB R26, R21, R26 ;  /* 0x0000001a151a723e */ /* 0x000fcc00000010ff */
[----:B------:R-:W2:Y:S01]  /*3350*/  MUFU.RCP R81, R81 ;  /* 0x0000005100517308 */ /* 0x000ea20000001000 */
[----:B---3--:R-:W-:Y:S01]  /*3360*/  FADD R94, R83, 1 ;  /* 0x3f800000535e7421 */ /* 0x008fe20000000000 */
[----:B------:R-:W-:-:S06]  /*3370*/  FMUL R83, R53, UR37 ;  /* 0x0000002535537c20 */ /* 0x000fcc0008400000 */
[----:B------:R-:W-:Y:S01]  /*3380*/  MUFU.RCP R53, R90 ;  /* 0x0000005a00357308 */ /* 0x000fe20000001000 */
[----:B-1----:R-:W-:Y:S01]  /*3390*/  FMUL R4, R55, R24 ;  /* 0x0000001837047220 */ /* 0x002fe20000400000 */
[----:B------:R-:W-:-:S03]  /*33a0*/  FMUL R40, R37, UR37 ;  /* 0x0000002525287c20 */ /* 0x000fc60008400000 */
[----:B------:R-:W-:Y:S01]  /*33b0*/  FMUL R25, R23, R4 ;  /* 0x0000000417197220 */ /* 0x000fe20000400000 */
[----:B------:R-:W-:Y:S01]  /*33c0*/  FMUL R4, R38, UR37 ;  /* 0x0000002526047c20 */ /* 0x000fe20008400000 */
[----:B------:R-:W-:Y:S01]  /*33d0*/  FADD R38, R93, 1 ;  /* 0x3f8000005d267421 */ /* 0x000fe20000000000 */
[----:B------:R-:W-:Y:S01]  /*33e0*/  FADD R93, R89, 1 ;  /* 0x3f800000595d7421 */ /* 0x000fe20000000000 */
[----:B--2---:R-:W-:Y:S01]  /*33f0*/  FMUL R23, R50, R81 ;  /* 0x0000005132177220 */ /* 0x004fe20000400000 */
[----:B------:R-:W-:Y:S01]  /*3400*/  FMUL R81, R36, UR37 ;  /* 0x0000002524517c20 */ /* 0x000fe20008400000 */
[----:B------:R1:W2:Y:S01]  /*3410*/  MUFU.RCP R24, R84 ;  /* 0x0000005400187308 */ /* 0x0002a20000001000 */
[----:B------:R-:W-:Y:S01]  /*3420*/  FMUL R36, R16, R41 ;  /* 0x0000002910247220 */ /* 0x000fe20000400000 */
[----:B------:R-:W-:Y:S01]  /*3430*/  FADD R89, R86, 1 ;  /* 0x3f80000056597421 */ /* 0x000fe20000000000 */
[----:B------:R-:W-:Y:S01]  /*3440*/  FMUL R88, R4, -1.4426950216293334961 ;  /* 0xbfb8aa3b04587820 */ /* 0x000fe20000400000 */
[----:B------:R-:W-:Y:S01]  /*3450*/  FMUL R23, R18, R23 ;  /* 0x0000001712177220 */ /* 0x000fe20000400000 */
[----:B------:R-:W-:Y:S01]  /*3460*/  FMUL R16, R83, -1.4426950216293334961 ;  /* 0xbfb8aa3b53107820 */ /* 0x000fe20000400000 */
[----:B------:R-:W-:Y:S01]  /*3470*/  FMUL R18, R40, -1.4426950216293334961 ;  /* 0xbfb8aa3b28127820 */ /* 0x000fe20000400000 */
[----:B------:R-:W-:Y:S01]  /*3480*/  F2FP.BF16.F32.PACK_AB R25, R25, R22 ;  /* 0x000000161919723e */ /* 0x000fe200000010ff */
[----:B------:R-:W3:Y:S08]  /*3490*/  MUFU.RCP R38, R38 ;  /* 0x0000002600267308 */ /* 0x000ef00000001000 */
[----:B------:R-:W4:Y:S01]  /*34a0*/  MUFU.RCP R41, R94 ;  /* 0x0000005e00297308 */ /* 0x000f220000001000 */
[----:B-1----:R-:W-:Y:S01]  /*34b0*/  FMUL R84, R52, UR37 ;  /* 0x0000002534547c20 */ /* 0x002fe20008400000 */
[----:B--2---:R-:W-:-:S04]  /*34c0*/  FMUL R24, R51, R24 ;  /* 0x0000001833187220 */ /* 0x004fc80000400000 */
[----:B------:R-:W-:Y:S01]  /*34d0*/  FMUL R24, R19, R24 ;  /* 0x0000001813187220 */ /* 0x000fe20000400000 */
[----:B------:R-:W-:Y:S01]  /*34e0*/  FMUL R19, R81, -1.4426950216293334961 ;  /* 0xbfb8aa3b51137820 */ /* 0x000fe20000400000 */
[----:B------:R1:W2:Y:S01]  /*34f0*/  MUFU.RCP R52, R93 ;  /* 0x0000005d00347308 */ /* 0x0002a20000001000 */
[----:B---3--:R-:W-:Y:S02]  /*3500*/  FMUL R38, R49, R38 ;  /* 0x0000002631267220 */ /* 0x008fe40000400000 */
[----:B------:R-:W-:Y:S02]  /*3510*/  F2FP.BF16.F32.PACK_AB R23, R24, R23 ;  /* 0x000000171817723e */ /* 0x000fe400000010ff */
[----:B------:R-:W-:Y:S01]  /*3520*/  FMUL R37, R17, R38 ;  /* 0x0000002611257220 */ /* 0x000fe20000400000 */
[----:B------:R-:W-:Y:S02]  /*3530*/  FMUL R17, R84, -1.4426950216293334961 ;  /* 0xbfb8aa3b54117820 */ /* 0x000fe40000400000 */
[----:B------:R-:W3:Y:S01]  /*3540*/  MUFU.EX2 R92, R92 ;  /* 0x0000005c005c7308 */ /* 0x000ee20000000800 */
[----:B----4-:R-:W-:Y:S01]  /*3550*/  FMUL R41, R46, R41 ;  /* 0x000000292e297220 */ /* 0x010fe20000400000 */
[----:B------:R-:W-:-:S03]  /*3560*/  F2FP.BF16.F32.PACK_AB R22, R37, R36 ;  /* 0x000000242516723e */ /* 0x000fc600000010ff */
[----:B------:R-:W-:Y:S01]  /*3570*/  FMUL R38, R14, R41 ;  /* 0x000000290e267220 */ /* 0x000fe20000400000 */
[----:B------:R-:W-:Y:S02]  /*3580*/  FMUL R14, R67, -1.4426950216293334961 ;  /* 0xbfb8aa3b430e7820 */ /* 0x000fe40000400000 */
[----:B------:R-:W4:Y:S01]  /*3590*/  MUFU.EX2 R91, R91 ;  /* 0x0000005b005b7308 */ /* 0x000f220000000800 */
[----:B-1----:R-:W-:Y:S01]  /*35a0*/  FMUL R93, R44, R53 ;  /* 0x000000352c5d7220 */ /* 0x002fe20000400000 */
[----:B--2---:R-:W-:-:S03]  /*35b0*/  FMUL R86, R47, R52 ;  /* 0x000000342f567220 */ /* 0x004fc60000400000 */
[----:B------:R-:W-:Y:S01]  /*35c0*/  FMUL R82, R82, R93 ;  /* 0x0000005d52527220 */ /* 0x000fe20000400000 */
[----:B------:R-:W-:Y:S01]  /*35d0*/  FMUL R41, R15, R86 ;  /* 0x000000560f297220 */ /* 0x000fe20000400000 */
[----:B------:R-:W-:Y:S01]  /*35e0*/  FADD R93, R43, 1 ;  /* 0x3f8000002b5d7421 */ /* 0x000fe20000000000 */
[----:B------:R-:W1:Y:S01]  /*35f0*/  MUFU.EX2 R85, R85 ;  /* 0x0000005500557308 */ /* 0x000e620000000800 */
[----:B---3--:R-:W-:Y:S01]  /*3600*/  FADD R92, R92, 1 ;  /* 0x3f8000005c5c7421 */ /* 0x008fe20000000000 */
[----:B------:R-:W-:Y:S01]  /*3610*/  FMUL R15, R66, -1.4426950216293334961 ;  /* 0xbfb8aa3b420f7820 */ /* 0x000fe20000400000 */
[----:B------:R-:W-:-:S05]  /*3620*/  F2FP.BF16.F32.PACK_AB R21, R41, R38 ;  /* 0x000000262915723e */ /* 0x000fca00000010ff */
[----:B------:R-:W2:Y:S01]  /*3630*/  MUFU.RCP R52, R89 ;  /* 0x0000005900347308 */ /* 0x000ea20000001000 */
[----:B----4-:R-:W-:-:S07]  /*3640*/  FADD R86, R91, 1 ;  /* 0x3f8000005b567421 */ /* 0x010fce0000000000 */
[----:B------:R-:W3:Y:S01]  /*3650*/  MUFU.RCP R53, R92 ;  /* 0x0000005c00357308 */ /* 0x000ee20000001000 */
[----:B-1----:R-:W-:-:S07]  /*3660*/  FADD R91, R85, 1 ;  /* 0x3f800000555b7421 */ /* 0x002fce0000000000 */
[----:B------:R-:W1:Y:S01]  /*3670*/  MUFU.RCP R90, R93 ;  /* 0x0000005d005a7308 */ /* 0x000e620000001000 */
[----:B--2---:R-:W-:-:S04]  /*3680*/  FMUL R52, R45, R52 ;  /* 0x000000342d347220 */ /* 0x004fc80000400000 */
[----:B------:R-:W-:Y:S01]  /*3690*/  FMUL R43, R13, R52 ;  /* 0x000000340d2b7220 */ /* 0x000fe20000400000 */
[----:B------:R-:W-:Y:S02]  /*36a0*/  FMUL R13, R65, -1.4426950216293334961 ;  /* 0xbfb8aa3b410d7820 */ /* 0x000fe40000400000 */
[----:B------:R-:W2:Y:S01]  /*36b0*/  MUFU.RCP R86, R86 ;  /* 0x0000005600567308 */ /* 0x000ea20000001000 */
[----:B---3--:R-:W-:Y:S01]  /*36c0*/  FMUL R53, R42, R53 ;  /* 0x000000352a357220 */ /* 0x008fe20000400000 */
[----:B------:R-:W-:-:S03]  /*36d0*/  F2FP.BF16.F32.PACK_AB R20, R43, R82 ;  /* 0x000000522b14723e */ /* 0x000fc600000010ff */
[----:B------:R-:W-:Y:S01]  /*36e0*/  FMUL R52, R10, R53 ;  /* 0x000000350a347220 */ /* 0x000fe20000400000 */
[----:B------:R-:W-:Y:S02]  /*36f0*/  FMUL R10, R63, -1.4426950216293334961 ;  /* 0xbfb8aa3b3f0a7820 */ /* 0x000fe40000400000 */
[----:B------:R-:W3:Y:S01]  /*3700*/  MUFU.RCP R91, R91 ;  /* 0x0000005b005b7308 */ /* 0x000ee20000001000 */
[C---:B-1----:R-:W-:Y:S01]  /*3710*/  FMUL R90, R7.reuse, R90 ;  /* 0x0000005a075a7220 */ /* 0x042fe20000400000 */
[----:B------:R-:W-:-:S03]  /*3720*/  F2FP.BF16.F32.PACK_AB R7, R7, R42 ;  /* 0x0000002a0707723e */ /* 0x000fc600000010ff */
[----:B------:R-:W-:Y:S01]  /*3730*/  FMUL R53, R11, R90 ;  /* 0x0000005a0b357220 */ /* 0x000fe20000400000 */
[----:B------:R-:W-:Y:S02]  /*3740*/  FMUL R11, R64, -1.4426950216293334961 ;  /* 0xbfb8aa3b400b7820 */ /* 0x000fe40000400000 */
[----:B------:R-:W1:Y:S01]  /*3750*/  MUFU.EX2 R19, R19 ;  /* 0x0000001300137308 */ /* 0x000e620000000800 */
[----:B--2---:R-:W-:Y:S01]  /*3760*/  FMUL R85, R5, R86 ;  /* 0x0000005605557220 */ /* 0x004fe20000400000 */
[----:B------:R-:W-:-:S03]  /*3770*/  FMUL R86, R62, UR37 ;  /* 0x000000253e567c20 */ /* 0x000fc60008400000 */
[----:B------:R-:W-:Y:S01]  /*3780*/  FMUL R62, R8, R85 ;  /* 0x00000055083e7220 */ /* 0x000fe20000400000 */
[----:B------:R-:W-:Y:S01]  /*3790*/  FMUL R85, R61, UR37 ;  /* 0x000000253d557c20 */ /* 0x000fe20008400000 */
[----:B------:R-:W-:Y:S01]  /*37a0*/  FMUL R89, R86, -1.4426950216293334961 ;  /* 0xbfb8aa3b56597820 */ /* 0x000fe20000400000 */
[----:B------:R-:W2:Y:S01]  /*37b0*/  MUFU.EX2 R87, R87 ;  /* 0x0000005700577308 */ /* 0x000ea20000000800 */
[C---:B---3--:R-:W-:Y:S01]  /*37c0*/  FMUL R90, R6.reuse, R91 ;  /* 0x0000005b065a7220 */ /* 0x048fe20000400000 */
[----:B------:R-:W-:Y:S01]  /*37d0*/  FMUL R8, R85, -1.4426950216293334961 ;  /* 0xbfb8aa3b55087820 */ /* 0x000fe20000400000 */
[----:B------:R-:W-:Y:S02]  /*37e0*/  F2FP.BF16.F32.PACK_AB R6, R6, R5 ;  /* 0x000000050606723e */ /* 0x000fe400000010ff */
[----:B------:R-:W-:Y:S01]  /*37f0*/  FMUL R61, R9, R90 ;  /* 0x0000005a093d7220 */ /* 0x000fe20000400000 */
[----:B------:R-:W-:Y:S01]  /*3800*/  FMUL R9, R60, -1.4426950216293334961 ;  /* 0xbfb8aa3b3c097820 */ /* 0x000fe20000400000 */
[----:B------:R-:W-:Y:S01]  /*3810*/  F2FP.BF16.F32.PACK_AB R5, R39, R4 ;  /* 0x000000042705723e */ /* 0x000fe200000010ff */
[----:B------:R-:W3:Y:S01]  /*3820*/  MUFU.EX2 R88, R88 ;  /* 0x0000005800587308 */ /* 0x000ee20000000800 */
[----:B-1----:R-:W-:-:S07]  /*3830*/  FADD R90, R19, 1 ;  /* 0x3f800000135a7421 */ /* 0x002fce0000000000 */
[----:B------:R-:W1:Y:S01]  /*3840*/  MUFU.EX2 R16, R16 ;  /* 0x0000001000107308 */ /* 0x000e620000000800 */
[----:B--2---:R-:W-:-:S07]  /*3850*/  FADD R87, R87, 1 ;  /* 0x3f80000057577421 */ /* 0x004fce0000000000 */
[----:B------:R-:W2:Y:S01]  /*3860*/  MUFU.EX2 R18, R18 ;  /* 0x0000001200127308 */ /* 0x000ea20000000800 */
[----:B---3--:R-:W-:-:S07]  /*3870*/  FADD R91, R88, 1 ;  /* 0x3f800000585b7421 */ /* 0x008fce0000000000 */
[----:B------:R-:W3:Y:S01]  /*3880*/  MUFU.EX2 R17, R17 ;  /* 0x0000001100117308 */ /* 0x000ee20000000800 */
[----:B-1----:R-:W-:-:S07]  /*3890*/  FADD R16, R16, 1 ;  /* 0x3f80000010107421 */ /* 0x002fce0000000000 */
[----:B------:R-:W1:Y:S01]  /*38a0*/  MUFU.EX2 R15, R15 ;  /* 0x0000000f000f7308 */ /* 0x000e620000000800 */
[----:B--2---:R-:W-:-:S07]  /*38b0*/  FADD R18, R18, 1 ;  /* 0x3f80000012127421 */ /* 0x004fce0000000000 */
[----:B------:R-:W-:Y:S01]  /*38c0*/  MUFU.EX2 R11, R11 ;  /* 0x0000000b000b7308 */ /* 0x000fe20000000800 */
[----:B---3--:R-:W-:-:S07]  /*38d0*/  FADD R17, R17, 1 ;  /* 0x3f80000011117421 */ /* 0x008fce0000000000 */
[----:B------:R-:W-:Y:S01]  /*38e0*/  MUFU.RCP R90, R90 ;  /* 0x0000005a005a7308 */ /* 0x000fe20000001000 */
[----:B-1----:R-:W-:-:S07]  /*38f0*/  FADD R15, R15, 1 ;  /* 0x3f8000000f0f7421 */ /* 0x002fce0000000000 */
[----:B------:R-:W1:Y:S08]  /*3900*/  MUFU.EX2 R10, R10 ;  /* 0x0000000a000a7308 */ /* 0x000e700000000800 */
[----:B------:R-:W2:Y:S08]  /*3910*/  MUFU.EX2 R14, R14 ;  /* 0x0000000e000e7308 */ /* 0x000eb00000000800 */
[----:B------:R-:W3:Y:S01]  /*3920*/  MUFU.EX2 R8, R8 ;  /* 0x0000000800087308 */ /* 0x000ee20000000800 */
[----:B-1----:R-:W-:-:S07]  /*3930*/  FADD R10, R10, 1 ;  /* 0x3f8000000a0a7421 */ /* 0x002fce0000000000 */
[----:B------:R-:W1:Y:S01]  /*3940*/  MUFU.EX2 R13, R13 ;  /* 0x0000000d000d7308 */ /* 0x000e620000000800 */
[----:B--2---:R-:W-:-:S07]  /*3950*/  FADD R14, R14, 1 ;  /* 0x3f8000000e0e7421 */ /* 0x004fce0000000000 */
[----:B------:R-:W-:Y:S01]  /*3960*/  MUFU.EX2 R89, R89 ;  /* 0x0000005900597308 */ /* 0x000fe20000000800 */
[----:B---3--:R-:W-:-:S07]  /*3970*/  FADD R8, R8, 1 ;  /* 0x3f80000008087421 */ /* 0x008fce0000000000 */
[----:B------:R-:W2:Y:S01]  /*3980*/  MUFU.EX2 R9, R9 ;  /* 0x0000000900097308 */ /* 0x000ea20000000800 */
[----:B-1----:R-:W-:-:S07]  /*3990*/  FADD R13, R13, 1 ;  /* 0x3f8000000d0d7421 */ /* 0x002fce0000000000 */
[----:B------:R1:W3:Y:S08]  /*39a0*/  MUFU.RCP R88, R87 ;  /* 0x0000005700587308 */ /* 0x0002f00000001000 */
[----:B------:R-:W4:Y:S01]  /*39b0*/  MUFU.RCP R19, R18 ;  /* 0x0000001200137308 */ /* 0x000f220000001000 */
[----:B--2---:R-:W-:-:S07]  /*39c0*/  FADD R9, R9, 1 ;  /* 0x3f80000009097421 */ /* 0x004fce0000000000 */
[----:B------:R-:W2:Y:S01]  /*39d0*/  MUFU.RCP R16, R16 ;  /* 0x0000001000107308 */ /* 0x000ea20000001000 */
[----:B-1----:R-:W-:Y:S01]  /*39e0*/  FADD R87, R11, 1 ;  /* 0x3f8000000b577421 */ /* 0x002fe20000000000 */
[----:B------:R-:W-:Y:S01]  /*39f0*/  FMUL R11, R81, R90 ;  /* 0x0000005a510b7220 */ /* 0x000fe20000400000 */
[----:B---3--:R-:W-:Y:S01]  /*3a00*/  FMUL R88, R39, R88 ;  /* 0x0000005827587220 */ /* 0x008fe20000400000 */
[----:B------:R-:W-:Y:S01]  /*3a10*/  FMUL R90, R34, UR37 ;  /* 0x00000025225a7c20 */ /* 0x000fe20008400000 */
[----:B------:R-:W-:Y:S01]  /*3a20*/  MOV R39, UR6 ;  /* 0x0000000600277c02 */ /* 0x000fe20008000f00 */
[----:B------:R-:W-:Y:S01]  /*3a30*/  FMUL R80, R80, R11 ;  /* 0x0000000b50507220 */ /* 0x000fe20000400000 */
[----:B------:R-:W-:Y:S01]  /*3a40*/  FADD R11, R89, 1 ;  /* 0x3f800000590b7421 */ /* 0x000fe20000000000 */
[----:B------:R-:W1:Y:S01]  /*3a50*/  MUFU.RCP R17, R17 ;  /* 0x0000001100117308 */ /* 0x000e620000001000 */
[----:B------:R-:W-:Y:S01]  /*3a60*/  FMUL R75, R75, R88 ;  /* 0x000000584b4b7220 */ /* 0x000fe20000400000 */
[----:B----4-:R-:W-:Y:S01]  /*3a70*/  FMUL R88, R40, R19 ;  /* 0x0000001328587220 */ /* 0x010fe20000400000 */
[----:B------:R-:W-:-:S03]  /*3a80*/  LEA R42, R39, R68, 0xd ;  /* 0x00000044272a7211 */ /* 0x000fc600078e68ff */
[----:B------:R-:W-:Y:S01]  /*3a90*/  FMUL R77, R77, R88 ;  /* 0x000000584d4d7220 */ /* 0x000fe20000400000 */
[----:B------:R-:W-:Y:S01]  /*3aa0*/  FMUL R88, R32, UR37 ;  /* 0x0000002520587c20 */ /* 0x000fe20008400000 */
[----:B------:R-:W3:Y:S01]  /*3ab0*/  MUFU.RCP R15, R15 ;  /* 0x0000000f000f7308 */ /* 0x000ee20000001000 */
[----:B--2---:R-:W-:-:S04]  /*3ac0*/  FMUL R19, R83, R16 ;  /* 0x0000001053137220 */ /* 0x004fc80000400000 */
[----:B------:R-:W-:Y:S01]  /*3ad0*/  FMUL R56, R56, R19 ;  /* 0x0000001338387220 */ /* 0x000fe20000400000 */
[----:B------:R-:W-:Y:S02]  /*3ae0*/  FMUL R19, R35, UR37 ;  /* 0x0000002523137c20 */ /* 0x000fe40008400000 */
[----:B------:R-:W2:Y:S01]  /*3af0*/  MUFU.RCP R10, R10 ;  /* 0x0000000a000a7308 */ /* 0x000ea20000001000 */
[----:B-1----:R-:W-:-:S04]  /*3b00*/  FMUL R16, R84, R17 ;  /* 0x0000001154107220 */ /* 0x002fc80000400000 */
[----:B------:R-:W-:Y:S01]  /*3b10*/  FMUL R79, R79, R16 ;  /* 0x000000104f4f7220 */ /* 0x000fe20000400000 */
[----:B------:R-:W-:Y:S02]  /*3b20*/  FMUL R16, R31, UR37 ;  /* 0x000000251f107c20 */ /* 0x000fe40008400000 */
[----:B------:R-:W1:Y:S01]  /*3b30*/  MUFU.RCP R14, R14 ;  /* 0x0000000e000e7308 */ /* 0x000e620000001000 */
[----:B---3--:R-:W-:Y:S01]  /*3b40*/  FMUL R15, R66, R15 ;  /* 0x0000000f420f7220 */ /* 0x008fe20000400000 */
[----:B------:R-:W-:-:S03]  /*3b50*/  F2FP.BF16.F32.PACK_AB R24, R56, R79 ;  /* 0x0000004f3818723e */ /* 0x000fc600000010ff */
[----:B------:R-:W-:-:S03]  /*3b60*/  FMUL R35, R90, R15 ;  /* 0x0000000f5a237220 */ /* 0x000fc60000400000 */
[----:B------:R3:W4:Y:S01]  /*3b70*/  MUFU.RCP R18, R13 ;  /* 0x0000000d00127308 */ /* 0x0007220000001000 */
[----:B--2---:R-:W-:-:S07]  /*3b80*/  FMUL R15, R63, R10 ;  /* 0x0000000a3f0f7220 */ /* 0x004fce0000400000 */
[----:B------:R-:W2:Y:S01]  /*3b90*/  MUFU.RCP R8, R8 ;  /* 0x0000000800087308 */ /* 0x000ea20000001000 */
[----:B-1----:R-:W-:-:S04]  /*3ba0*/  FMUL R14, R67, R14 ;  /* 0x0000000e430e7220 */ /* 0x002fc80000400000 */
[C---:B------:R-:W-:Y:S01]  /*3bb0*/  FMUL R34, R19.reuse, R14 ;  /* 0x0000000e13227220 */ /* 0x040fe20000400000 */
[----:B------:R-:W-:Y:S02]  /*3bc0*/  F2FP.BF16.F32.PACK_AB R19, R19, R90 ;  /* 0x0000005a1313723e */ /* 0x000fe400000010ff */
[----:B------:R-:W1:Y:S01]  /*3bd0*/  MUFU.RCP R11, R11 ;  /* 0x0000000b000b7308 */ /* 0x000e620000001000 */
[----:B---3--:R-:W-:Y:S01]  /*3be0*/  FMUL R13, R33, UR37 ;  /* 0x00000025210d7c20 */ /* 0x008fe20008400000 */
[----:B------:R-:W-:Y:S01]  /*3bf0*/  FMUL R33, R30, UR37 ;  /* 0x000000251e217c20 */ /* 0x000fe20008400000 */
[----:B------:R-:W-:Y:S01]  /*3c00*/  FMUL R30, R28, UR37 ;  /* 0x000000251c1e7c20 */ /* 0x000fe20008400000 */
[----:B----4-:R-:W-:Y:S01]  /*3c10*/  FMUL R18, R65, R18 ;  /* 0x0000001241127220 */ /* 0x010fe20000400000 */
[----:B------:R-:W-:Y:S01]  /*3c20*/  FMUL R28, R16, R15 ;  /* 0x0000000f101c7220 */ /* 0x000fe20000400000 */
[----:B------:R-:W-:Y:S02]  /*3c30*/  F2FP.BF16.F32.PACK_AB R14, R12, R57 ;  /* 0x000000390c0e723e */ /* 0x000fe400000010ff */
[----:B------:R-:W3:Y:S01]  /*3c40*/  MUFU.RCP R9, R9 ;  /* 0x0000000900097308 */ /* 0x000ee20000001000 */
[----:B--2---:R-:W-:Y:S01]  /*3c50*/  FMUL R8, R85, R8 ;  /* 0x0000000855087220 */ /* 0x004fe20000400000 */
[----:B------:R-:W-:Y:S01]  /*3c60*/  F2FP.BF16.F32.PACK_AB R17, R16, R33 ;  /* 0x000000211011723e */ /* 0x000fe200000010ff */
[----:B------:R-:W-:Y:S01]  /*3c70*/  FMUL R31, R13, R18 ;  /* 0x000000120d1f7220 */ /* 0x000fe20000400000 */
[C---:B------:R-:W-:Y:S01]  /*3c80*/  F2FP.BF16.F32.PACK_AB R16, R29.reuse, R30 ;  /* 0x0000001e1d10723e */ /* 0x040fe200000010ff */
[----:B------:R-:W-:Y:S01]  /*3c90*/  FMUL R29, R29, R8 ;  /* 0x000000081d1d7220 */ /* 0x000fe20000400000 */
[----:B------:R-:W-:-:S02]  /*3ca0*/  F2FP.BF16.F32.PACK_AB R18, R13, R88 ;  /* 0x000000580d12723e */ /* 0x000fc400000010ff */
[----:B------:R-:W2:Y:S01]  /*3cb0*/  MUFU.RCP R91, R91 ;  /* 0x0000005b005b7308 */ /* 0x000ea20000001000 */
[----:B-1----:R-:W-:Y:S01]  /*3cc0*/  FMUL R10, R86, R11 ;  /* 0x0000000b560a7220 */ /* 0x002fe20000400000 */
[----:B------:R-:W-:Y:S01]  /*3cd0*/  F2FP.BF16.F32.PACK_AB R8, R45, R44 ;  /* 0x0000002c2d08723e */ /* 0x000fe200000010ff */
[----:B------:R1:W-:Y:S01]  /*3ce0*/  STS.128 [R78], R16 ;  /* 0x000000104e007388 */ /* 0x0003e20000000c00 */
[----:B------:R-:W-:Y:S01]  /*3cf0*/  LEA R44, R39, R3, 0xd ;  /* 0x00000003272c7211 */ /* 0x000fe200078e68ff */
[----:B------:R-:W-:Y:S01]  /*3d00*/  FMUL R33, R33, R10 ;  /* 0x0000000a21217220 */ /* 0x000fe20000400000 */
[----:B------:R-:W-:Y:S02]  /*3d10*/  F2FP.BF16.F32.PACK_AB R11, R51, R50 ;  /* 0x00000032330b723e */ /* 0x000fe400000010ff */
[----:B------:R-:W4:Y:S01]  /*3d20*/  MUFU.RCP R87, R87 ;  /* 0x0000005700577308 */ /* 0x000f220000001000 */
[----:B---3--:R-:W-:Y:S01]  /*3d30*/  FMUL R9, R60, R9 ;  /* 0x000000093c097220 */ /* 0x008fe20000400000 */
[----:B------:R-:W-:-:S02]  /*3d40*/  F2FP.BF16.F32.PACK_AB R10, R49, R48 ;  /* 0x00000030310a723e */ /* 0x000fc400000010ff */
[----:B------:R-:W-:Y:S01]  /*3d50*/  F2FP.BF16.F32.PACK_AB R15, R59, R58 ;  /* 0x0000003a3b0f723e */ /* 0x000fe200000010ff */
[----:B------:R-:W-:Y:S01]  /*3d60*/  FMUL R30, R30, R9 ;  /* 0x000000091e1e7220 */ /* 0x000fe20000400000 */
[----:B------:R-:W-:Y:S02]  /*3d70*/  F2FP.BF16.F32.PACK_AB R9, R47, R46 ;  /* 0x0000002e2f09723e */ /* 0x000fe400000010ff */
[----:B------:R-:W-:Y:S01]  /*3d80*/  F2FP.BF16.F32.PACK_AB R13, R55, R54 ;  /* 0x00000036370d723e */ /* 0x000fe200000010ff */
[----:B--2---:R-:W-:Y:S01]  /*3d90*/  FMUL R91, R4, R91 ;  /* 0x0000005b045b7220 */ /* 0x004fe20000400000 */
[----:B------:R-:W-:Y:S02]  /*3da0*/  F2FP.BF16.F32.PACK_AB R4, R40, R81 ;  /* 0x000000512804723e */ /* 0x000fe400000010ff */
[----:B------:R-:W-:Y:S01]  /*3db0*/  F2FP.BF16.F32.PACK_AB R12, R83, R84 ;  /* 0x00000054530c723e */ /* 0x000fe200000010ff */
[----:B------:R-:W-:Y:S01]  /*3dc0*/  FMUL R76, R76, R91 ;  /* 0x0000005b4c4c7220 */ /* 0x000fe20000400000 */
[C---:B------:R-:W-:Y:S01]  /*3dd0*/  LEA R40, R39.reuse, R69, 0xd ;  /* 0x0000004527287211 */ /* 0x040fe200078e68ff */
[----:B------:R2:W-:Y:S01]  /*3de0*/  STS.128 [R44], R4 ;  /* 0x000000042c007388 */ /* 0x0005e20000000c00 */
[----:B------:R-:W-:Y:S01]  /*3df0*/  LEA R39, R39, R70, 0xd ;  /* 0x0000004627277211 */ /* 0x000fe200078e68ff */
[----:B----4-:R-:W-:-:S02]  /*3e00*/  FMUL R87, R64, R87 ;  /* 0x0000005740577220 */ /* 0x010fc40000400000 */
[----:B------:R-:W-:Y:S02]  /*3e10*/  STS.128 [R42], R8 ;  /* 0x000000082a007388 */ /* 0x000fe40000000c00 */
[----:B------:R-:W-:Y:S02]  /*3e20*/  FMUL R32, R88, R87 ;  /* 0x0000005758207220 */ /* 0x000fe40000400000 */
[----:B------:R3:W-:Y:S01]  /*3e30*/  STS.128 [R40], R12 ;  /* 0x0000000c28007388 */ /* 0x0007e20000000c00 */
[----:B-1----:R-:W-:Y:S02]  /*3e40*/  F2FP.BF16.F32.PACK_AB R19, R67, R66 ;  /* 0x000000424313723e */ /* 0x002fe400000010ff */
[----:B------:R-:W-:Y:S02]  /*3e50*/  F2FP.BF16.F32.PACK_AB R18, R65, R64 ;  /* 0x000000404112723e */ /* 0x000fe400000010ff */
[----:B------:R-:W-:Y:S02]  /*3e60*/  F2FP.BF16.F32.PACK_AB R17, R63, R86 ;  /* 0x000000563f11723e */ /* 0x000fe400000010ff */
[----:B------:R-:W-:-:S05]  /*3e70*/  F2FP.BF16.F32.PACK_AB R16, R85, R60 ;  /* 0x0000003c5510723e */ /* 0x000fca00000010ff */
[----:B------:R1:W-:Y:S01]  /*3e80*/  STS.128 [R39], R16 ;  /* 0x0000001027007388 */ /* 0x0003e20000000c00 */
[----:B--2---:R-:W-:Y:S02]  /*3e90*/  F2FP.BF16.F32.PACK_AB R7, R53, R52 ;  /* 0x000000343507723e */ /* 0x004fe400000010ff */
[----:B------:R-:W-:Y:S02]  /*3ea0*/  F2FP.BF16.F32.PACK_AB R6, R61, R62 ;  /* 0x0000003e3d06723e */ /* 0x000fe400000010ff */
[----:B------:R-:W-:Y:S02]  /*3eb0*/  F2FP.BF16.F32.PACK_AB R5, R75, R76 ;  /* 0x0000004c4b05723e */ /* 0x000fe400000010ff */
[----:B------:R-:W-:Y:S02]  /*3ec0*/  F2FP.BF16.F32.PACK_AB R4, R77, R80 ;  /* 0x000000504d04723e */ /* 0x000fe400000010ff */
[----:B---3--:R-:W-:Y:S02]  /*3ed0*/  MOV R12, UR12 ;  /* 0x0000000c000c7c02 */ /* 0x008fe40008000f00 */
[----:B------:R-:W-:-:S02]  /*3ee0*/  F2FP.BF16.F32.PACK_AB R11, R34, R35 ;  /* 0x00000023220b723e */ /* 0x000fc400000010ff */
[C---:B------:R-:W-:Y:S02]  /*3ef0*/  LEA R14, R12.reuse, R71, 0xd ;  /* 0x000000470c0e7211 */ /* 0x040fe400078e68ff */
[C---:B------:R-:W-:Y:S02]  /*3f00*/  LEA R13, R12.reuse, R72, 0xd ;  /* 0x000000480c0d7211 */ /* 0x040fe400078e68ff */
[----:B------:R-:W-:Y:S01]  /*3f10*/  LEA R15, R12, R73, 0xd ;  /* 0x000000490c0f7211 */ /* 0x000fe200078e68ff */
[----:B------:R1:W-:Y:S01]  /*3f20*/  STS.128 [R14], R4 ;  /* 0x000000040e007388 */ /* 0x0003e20000000c00 */
[----:B------:R-:W-:Y:S02]  /*3f30*/  F2FP.BF16.F32.PACK_AB R10, R31, R32 ;  /* 0x000000201f0a723e */ /* 0x000fe400000010ff */
[----:B------:R-:W-:Y:S01]  /*3f40*/  F2FP.BF16.F32.PACK_AB R9, R28, R33 ;  /* 0x000000211c09723e */ /* 0x000fe200000010ff */
[----:B------:R1:W-:Y:S01]  /*3f50*/  STS.128 [R13], R20 ;  /* 0x000000140d007388 */ /* 0x0003e20000000c00 */
[----:B------:R-:W-:-:S02]  /*3f60*/  F2FP.BF16.F32.PACK_AB R8, R29, R30 ;  /* 0x0000001e1d08723e */ /* 0x000fc400000010ff */
[----:B------:R-:W-:Y:S01]  /*3f70*/  LEA R12, R12, R74, 0xd ;  /* 0x0000004a0c0c7211 */ /* 0x000fe200078e68ff */
[----:B------:R1:W-:Y:S04]  /*3f80*/  STS.128 [R15], R24 ;  /* 0x000000180f007388 */ /* 0x0003e80000000c00 */
[----:B------:R1:W-:Y:S01]  /*3f90*/  STS.128 [R12], R8 ;  /* 0x000000080c007388 */ /* 0x0003e20000000c00 */
[----:B------:R2:W-:Y:S06]  /*3fa0*/  MEMBAR.ALL.CTA ;  /* 0x0000000000007992 */ /* 0x0005ec0000008000 */
[----:B--2---:R-:W2:Y:S02]  /*3fb0*/  FENCE.VIEW.ASYNC.S ;  /* 0x00000000000073c6 */ /* 0x004ea40000000000 */
[----:B--2---:R-:W-:Y:S06]  /*3fc0*/  BAR.SYNC.DEFER_BLOCKING 0x1, 0x80 ;  /* 0x0042000000007b1d */ /* 0x004fec0000010000 */
[----:B------:R-:W-:Y:S05]  /*3fd0*/  BRA.U UP0, `(.L_x_48) ;  /* 0x0000000100747547 */ /* 0x000fea000b800000 */
[----:B------:R-:W2:Y:S01]  /*3fe0*/  S2UR UR4, SR_CgaCtaId ;  /* 0x00000000000479c3 */ /* 0x000ea20000008800 */
[----:B------:R-:W-:Y:S01]  /*3ff0*/  USHF.L.U32 UR8, UR8, 0xc, URZ ;  /* 0x0000000c08087899 */ /* 0x000fe200080006ff */
[----:B------:R-:W-:Y:S01]  /*4000*/  UMOV UR5, 0x400 ;  /* 0x0000040000057882 */ /* 0x000fe20000000000 */
[----:B------:R-:W-:Y:S02]  /*4010*/  USHF.L.U32 UR6, UR6, 0xc, URZ ;  /* 0x0000000c06067899 */ /* 0x000fe400080006ff */
[----:B------:R-:W-:Y:S02]  /*4020*/  USHF.L.U32 UR12, UR12, 0xc, URZ ;  /* 0x0000000c0c0c7899 */ /* 0x000fe400080006ff */
[----:B------:R-:W-:Y:S02]  /*4030*/  UIADD3 UR40, UP1, UPT, UR34, 0x140, URZ ;  /* 0x0000014022287890 */ /* 0x000fe4000ff3e0ff */
[----:B------:R-:W-:Y:S02]  /*4040*/  UIADD3 UR8, UPT, UPT, UR8, UR8, URZ ;  /* 0x0000000808087290 */ /* 0x000fe4000fffe0ff */
[----:B------:R-:W-:-:S02]  /*4050*/  ULEA UR9, UR36, UR9, 0x7 ;  /* 0x0000000924097291 */ /* 0x000fc4000f8e38ff */
[----:B------:R-:W-:Y:S02]  /*4060*/  UIADD3 UR6, UPT, UPT, UR6, UR6, URZ ;  /* 0x0000000606067290 */ /* 0x000fe4000fffe0ff */
[----:B------:R-:W-:Y:S02]  /*4070*/  ULEA UR13, UR36, UR13, 0x2 ;  /* 0x0000000d240d7291 */ /* 0x000fe4000f8e10ff */
[----:B------:R-:W-:Y:S02]  /*4080*/  UIADD3 UR38, UP0, UPT, UR34, 0x1c0, URZ ;  /* 0x000001c022267890 */ /* 0x000fe4000ff1e0ff */
[----:B------:R-:W-:Y:S02]  /*4090*/  UIADD3.X UR41, UPT, UPT, URZ, UR35, URZ, UP1, !UPT ;  /* 0x00000023ff297290 */ /* 0x000fe40008ffe4ff */
[----:B------:R-:W-:Y:S01]  /*40a0*/  USHF.L.U32 UR13, UR13, 0x4, URZ ;  /* 0x000000040d0d7899 */ /* 0x000fe200080006ff */
[----:B--2---:R-:W-:Y:S01]  /*40b0*/  MOV R0, UR4 ;  /* 0x0000000400007c02 */ /* 0x004fe20008000f00 */
[----:B------:R-:W-:Y:S01]  /*40c0*/  UIADD3.X UR39, UPT, UPT, URZ, UR35, URZ, UP0, !UPT ;  /* 0x00000023ff277290 */ /* 0x000fe200087fe4ff */
[----:B------:R-:W-:-:S02]  /*40d0*/  UMOV UR14, UR10 ;  /* 0x0000000a000e7c82 */ /* 0x000fc40008000000 */
[----:B------:R-:W-:-:S13]  /*40e0*/  R2UR UR4, R0 ;  /* 0x00000000000472ca */ /* 0x000fda00000e0000 */
[----:B------:R-:W-:Y:S02]  /*40f0*/  ULEA UR4, UR4, UR5, 0x18 ;  /* 0x0000000504047291 */ /* 0x000fe4000f8ec0ff */
[----:B------:R-:W-:Y:S02]  /*4100*/  UIADD3 UR5, UPT, UPT, UR9, 0x20, URZ ;  /* 0x0000002009057890 */ /* 0x000fe4000fffe0ff */
[----:B------:R-:W-:Y:S02]  /*4110*/  UIADD3 UR12, UPT, UPT, UR4, UR12, UR12 ;  /* 0x0000000c040c7290 */ /* 0x000fe4000fffe00c */
[----:B------:R-:W-:Y:S02]  /*4120*/  UIADD3 UR8, UPT, UPT, UR8, 0x400, UR4 ;  /* 0x0000040008087890 */ /* 0x000fe4000fffe004 */
[----:B------:R-:W-:Y:S02]  /*4130*/  UIADD3 UR4, UPT, UPT, UR6, 0x400, UR4 ;  /* 0x0000040006047890 */ /* 0x000fe4000fffe004 */
[----:B------:R-:W-:Y:S01]  /*4140*/  UIADD3 UR12, UPT, UPT, UR12, 0x8400, URZ ;  /* 0x000084000c0c7890 */ /* 0x000fe2000fffe0ff */
[----:B------:R-:W-:-:S04]  /*4150*/  UMOV UR6, UR10 ;  /* 0x0000000a00067c82 */ /* 0x000fc80008000000 */
[----:B------:R2:W-:Y:S02]  /*4160*/  UTMASTG.2D [UR8], [UR40], desc[URZ] ;  /* 0x0000ff08280073b5 */ /* 0x0005e40008009000 */
[----:B------:R2:W-:Y:S02]  /*4170*/  UTMASTG.2D [UR4], [UR40], desc[URZ] ;  /* 0x0000ff04280073b5 */ /* 0x0005e40008009000 */
[----:B------:R2:W-:Y:S01]  /*4180*/  UTMASTG.2D [UR12], [UR38], desc[URZ] ;  /* 0x0000ff0c260073b5 */ /* 0x0005e20008009000 */
[----:B------:R0:W-:Y:S01]  /*4190*/  UTMACMDFLUSH ;  /* 0x00000000000079b7 */ /* 0x0001e20000000000 */
[----:B--2---:R-:W-:-:S04]  /*41a0*/  DEPBAR.LE SB0, 0x3 ;  /* 0x000080c00000791a */ /* 0x004fc80000000000 */
.L_x_48:
[----:B------:R-:W-:Y:S01]  /*41b0*/  BAR.SYNC.DEFER_BLOCKING 0x1, 0x80 ;  /* 0x0042000000007b1d */ /* 0x000fe20000010000 */
[----:B------:R-:W-:Y:S02]  /*41c0*/  UPLOP3.LUT UP0, UPT, UPT, UPT, UP2, 0x80, 0x8 ;  /* 0x000000000008789c */ /* 0x000fe40003f0f020 */
[----:B------:R-:W-:-:S03]  /*41d0*/  UPLOP3.LUT UP2, UPT, UPT, UPT, UPT, 0x40, 0x4 ;  /* 0x000000000004789c */ /* 0x000fc60003f4e870 */
[----:B------:R-:W-:-:S04]  /*41e0*/  UMOV UR13, 0x2 ;  /* 0x00000002000d7882 */ /* 0x000fc80000000000 */
[----:B------:R-:W-:Y:S05]  /*41f0*/  BRA.U UP0, `(.L_x_49) ;  /* 0xffffffe500ec7547 */ /* 0x000fea000b83ffff */
[----:B------:R-:W2:Y:S01]  /*4200*/  LDCU.64 UR4, c[0x0][0x5c0] ;  /* 0x0000b800ff0477ac */ /* 0x000ea20008000a00 */
[----:B------:R-:W-:Y:S01]  /*4210*/  ULEA.HI.SX32 UR7, UR32, UR7, 0x1e ;  /* 0x0000000720077291 */ /* 0x000fe2000f8ff2ff */
[----:B------:R-:W-:Y:S01]  /*4220*/  ELECT P0, URZ, PT ;  /* 0x0000000000ff782f */ /* 0x000fe20003800000 */
[----:B------:R-:W-:Y:S02]  /*4230*/  UIADD3 UR27, UPT, UPT, UR27, 0x80, URZ ;  /* 0x000000801b1b7890 */ /* 0x000fe4000fffe0ff */
[----:B------:R-:W-:Y:S02]  /*4240*/  UIADD3 UR29, UPT, UPT, UR29, 0x1, URZ ;  /* 0x000000011d1d7890 */ /* 0x000fe4000fffe0ff */
[----:B------:R-:W-:Y:S02]  /*4250*/  UPRMT UR27, UR28, 0x654, UR27 ;  /* 0x000006541c1b7896 */ /* 0x000fe4000800001b */
[----:B------:R-:W-:Y:S02]  /*4260*/  UISETP.NE.AND UP0, UPT, UR29, 0x2, UPT ;  /* 0x000000021d00788c */ /* 0x000fe4000bf05270 */
[----:B------:R-:W-:-:S02]  /*4270*/  UIADD3 UR30, UPT, UPT, UR30, 0x1, URZ ;  /* 0x000000011e1e7890 */ /* 0x000fc4000fffe0ff */
[----:B--2---:R-:W-:Y:S02]  /*4280*/  UIMAD.WIDE.U32 UR8, UR7, UR5, URZ ;  /* 0x00000005070872a5 */ /* 0x004fe4000f8e00ff */
[----:B-1----:R-:W-:Y:S01]  /*4290*/  @P0 IMAD.MOV.U32 R4, RZ, RZ, 0x1 ;  /* 0x00000001ff040424 */ /* 0x002fe200078e00ff */
[----:B------:R-:W1:Y:S03]  /*42a0*/  LDCU UR5, c[0x0][0x5d0] ;  /* 0x0000ba00ff0577ac */ /* 0x000e660008000800 */
[----:B------:R2:W-:Y:S01]  /*42b0*/  @P0 SYNCS.ARRIVE.TRANS64.RED.ART0 RZ, [UR27], R4 ;  /* 0x00000004ffff09a7 */ /* 0x0005e2000850041b */
[----:B------:R-:W-:Y:S02]  /*42c0*/  UIADD3 UR6, UPT, UPT, UR7, -UR9, URZ ;  /* 0x8000000907067290 */ /* 0x000fe4000fffe0ff */
[----:B------:R-:W-:Y:S02]  /*42d0*/  USEL UR29, UR29, URZ, UP0 ;  /* 0x000000ff1d1d7287 */ /* 0x000fe40008000000 */
[----:B------:R-:W-:-:S04]  /*42e0*/  USHF.R.U32.HI UR6, URZ, UR20, UR6 ;  /* 0x00000014ff067299 */ /* 0x000fc80008011606 */
[----:B------:R-:W-:-:S04]  /*42f0*/  UIADD3 UR6, UPT, UPT, UR9, UR6, URZ ;  /* 0x0000000609067290 */ /* 0x000fc8000fffe0ff */
[----:B------:R-:W-:-:S04]  /*4300*/  USHF.R.U32.HI UR8, URZ, UR19, UR6 ;  /* 0x00000013ff087299 */ /* 0x000fc80008011606 */
[----:B------:R-:W-:-:S04]  /*4310*/  UIADD3 UR8, UPT, UPT, -UR8, URZ, URZ ;  /* 0x000000ff08087290 */ /* 0x000fc8000fffe1ff */
[----:B------:R-:W-:-:S04]  /*4320*/  UIMAD UR8, UR4, UR8, UR7 ;  /* 0x00000008040872a4 */ /* 0x000fc8000f8e0207 */
[----:B-1----:R-:W-:Y:S01]  /*4330*/  UIMAD.WIDE.U32 UR12, UR8, UR5, URZ ;  /* 0x00000005080c72a5 */ /* 0x002fe2000f8e00ff */
[----:B------:R-:W1:Y:S06]  /*4340*/  LDCU.64 UR4, c[0x0][0x5d8] ;  /* 0x0000bb00ff0477ac */ /* 0x000e6c0008000a00 */
[----:B------:R-:W-:Y:S02]  /*4350*/  UMOV UR9, UR13 ;  /* 0x0000000d00097c82 */ /* 0x000fe40008000000 */
[----:B------:R-:W-:-:S04]  /*4360*/  UIADD3 UR6, UPT, UPT, UR8, -UR9, URZ ;  /* 0x8000000908067290 */ /* 0x000fc8000fffe0ff */
[----:B------:R-:W-:-:S04]  /*4370*/  USHF.R.U32.HI UR6, URZ, UR18, UR6 ;  /* 0x00000012ff067299 */ /* 0x000fc80008011606 */
[----:B------:R-:W-:-:S04]  /*4380*/  UIADD3 UR6, UPT, UPT, UR9, UR6, URZ ;  /* 0x0000000609067290 */ /* 0x000fc8000fffe0ff */
[----:B------:R-:W-:-:S04]  /*4390*/  USHF.R.U32.HI UR6, URZ, UR17, UR6 ;  /* 0x00000011ff067299 */ /* 0x000fc80008011606 */
[----:B-1----:R-:W-:-:S07]  /*43a0*/  UIMAD.WIDE.U32 UR12, UR6, UR5, URZ ;  /* 0x00000005060c72a5 */ /* 0x002fce000f8e00ff */
[----:B------:R-:W-:Y:S02]  /*43b0*/  UMOV UR9, UR13 ;  /* 0x0000000d00097c82 */ /* 0x000fe40008000000 */
[----:B------:R-:W-:-:S04]  /*43c0*/  UIADD3 UR5, UPT, UPT, UR6, -UR9, URZ ;  /* 0x8000000906057290 */ /* 0x000fc8000fffe0ff */
[----:B------:R-:W-:-:S04]  /*43d0*/  USHF.R.U32.HI UR5, URZ, UR16, UR5 ;  /* 0x00000010ff057299 */ /* 0x000fc80008011605 */
[----:B------:R-:W-:-:S04]  /*43e0*/  UIADD3 UR9, UPT, UPT, UR9, UR5, URZ ;  /* 0x0000000509097290 */ /* 0x000fc8000fffe0ff */
[----:B------:R-:W-:-:S03]  /*43f0*/  USHF.R.U32.HI UR9, URZ, UR15, UR9 ;  /* 0x0000000fff097299 */ /* 0x000fc60008011609 */
[----:B------:R-:W1:Y:S01]  /*4400*/  LDCU UR5, c[0x0][0x5cc] ;  /* 0x0000b980ff0577ac */ /* 0x000e620008000800 */
[----:B------:R-:W-:-:S04]  /*4410*/  UIADD3 UR9, UPT, UPT, -UR9, URZ, URZ ;  /* 0x000000ff09097290 */ /* 0x000fc8000fffe1ff */
[----:B------:R-:W-:Y:S02]  /*4420*/  UIMAD UR4, UR4, UR9, UR6 ;  /* 0x00000009040472a4 */ /* 0x000fe4000f8e0206 */
[----:B------:R-:W-:Y:S02]  /*4430*/  USEL UR9, URZ, 0x1, UP0 ;  /* 0x00000001ff097887 */ /* 0x000fe40008000000 */
[----:B------:R-:W-:Y:S02]  /*4440*/  UISETP.GE.AND UP0, UPT, UR7, 0x100, UPT ;  /* 0x000001000700788c */ /* 0x000fe4000bf06270 */
[----:B------:R-:W-:Y:S02]  /*4450*/  UIADD3 UR6, UPT, UPT, -UR6, URZ, URZ ;  /* 0x000000ff06067290 */ /* 0x000fe4000fffe1ff */
[----:B------:R-:W-:Y:S02]  /*4460*/  LOP3.LUT R2, R2, UR9, RZ, 0x3c, !PT ;  /* 0x0000000902027c12 */ /* 0x000fe4000f8e3cff */
[----:B-1----:R-:W-:-:S03]  /*4470*/  UIMAD UR6, UR5, UR6, UR8 ;  /* 0x00000006050672a4 */ /* 0x002fc6000f8e0208 */
[----:B--2---:R-:W-:Y:S09]  /*4480*/  BRA.U !UP0, `(.L_x_50) ;  /* 0xffffffe108ec7547 */ /* 0x004ff2000b83ffff */
.L_x_46:
[----:B------:R-:W-:-:S09]  /*4490*/  UISETP.NE.AND UP0, UPT, UR23, URZ, UPT ;  /* 0x000000ff1700728c */ /* 0x000fd2000bf05270 */
[----:B------:R-:W-:Y:S05]  /*44a0*/  BRA.U UP0, `(.L_x_51) ;  /* 0x0000000100207547 */ /* 0x000fea000b800000 */
[----:B------:R-:W1:Y:S01]  /*44b0*/  S2UR UR4, SR_CgaCtaId ;  /* 0x00000000000479c3 */ /* 0x000e620000008800 */
[----:B------:R-:W-:Y:S01]  /*44c0*/  ELECT P0, URZ, PT ;  /* 0x0000000000ff782f */ /* 0x000fe20003800000 */
[----:B------:R-:W-:-:S06]  /*44d0*/  IMAD.MOV.U32 R2, RZ, RZ, 0x1 ;  /* 0x00000001ff027424 */ /* 0x000fcc00078e00ff */
[----:B------:R-:W-:Y:S06]  /*44e0*/  UVIRTCOUNT.DEALLOC.SMPOOL 0x80 ;  /* 0x000000800000784c */ /* 0x000fec0000000000 */
[----:B------:R-:W-:Y:S01]  /*44f0*/  @P0 MOV R3, 0x40 ;  /* 0x0000004000030802 */ /* 0x000fe20000000f00 */
[----:B-1----:R-:W-:-:S05]  /*4500*/  @P0 IMAD.U32 R0, RZ, RZ, UR4 ;  /* 0x00000004ff000e24 */ /* 0x002fca000f8e00ff */
[----:B------:R-:W-:-:S05]  /*4510*/  @P0 LEA R3, R0, R3, 0x18 ;  /* 0x0000000300030211 */ /* 0x000fca00078ec0ff */
[----:B------:R1:W-:Y:S02]  /*4520*/  @P0 STS.U8 [R3], R2 ;  /* 0x0000000203000388 */ /* 0x0003e40000000000 */
.L_x_51:
[----:B------:R-:W-:Y:S06]  /*4530*/  BAR.SYNC.DEFER_BLOCKING 0x1, 0x80 ;  /* 0x0042000000007b1d */ /* 0x000fec0000010000 */
[----:B------:R-:W-:Y:S05]  /*4540*/  BRA.U UP0, `(.L_x_52) ;  /* 0x0000000100c47547 */ /* 0x000fea000b800000 */
[----:B-1----:R-:W1:Y:S01]  /*4550*/  S2R R3, SR_CgaCtaId ;  /* 0x0000000000037919 */ /* 0x002e620000008800 */
[----:B------:R-:W-:Y:S02]  /*4560*/  MOV R2, 0x400 ;  /* 0x0000040000027802 */ /* 0x000fe40000000f00 */
[----:B------:R-:W-:Y:S01]  /*4570*/  LOP3.LUT R4, R0, 0x1, RZ, 0x3c, !PT ;  /* 0x0000000100047812 */ /* 0x000fe200078e3cff */
[----:B------:R-:W-:Y:S01]  /*4580*/  IMAD.MOV.U32 R0, RZ, RZ, 0x1 ;  /* 0x00000001ff007424 */ /* 0x000fe200078e00ff */
[----:B-1----:R-:W-:-:S05]  /*4590*/  LEA R2, R3, R2, 0x18 ;  /* 0x0000000203027211 */ /* 0x002fca00078ec0ff */
[----:B------:R-:W-:-:S05]  /*45a0*/  VIADD R5, R2, 0x90 ;  /* 0x0000009002057836 */ /* 0x000fca0000000000 */
[----:B------:R-:W-:-:S04]  /*45b0*/  PRMT R5, R4, 0x654, R5 ;  /* 0x0000065404057816 */ /* 0x000fc80000000005 */
[----:B------:R1:W-:Y:S01]  /*45c0*/  SYNCS.ARRIVE.TRANS64.RED.ART0 RZ, [R5+URZ], R0 ;  /* 0x0000000005ff79a7 */ /* 0x0003e200085004ff */
[----:B------:R-:W2:Y:S02]  /*45d0*/  SYNCS.PHASECHK.TRANS64.TRYWAIT P0, [R2+URZ+0x90], RZ ;  /* 0x000090ff020075a7 */ /* 0x000ea400080011ff */
[----:B-12---:R-:W-:Y:S05]  /*45e0*/  @!P0 BRA `(.L_x_53) ;  /* 0x0000000400848947 */ /* 0x006fea0003800000 */
.L_x_67:
[----:B------:R-:W-:Y:S01]  /*45f0*/  NOP ;  /* 0x0000000000007918 */ /* 0x000fe20000000000 */
[----:B------:R-:W-:Y:S01]  /*4600*/  MOV R0, 0x50 ;  /* 0x0000005000007802 */ /* 0x000fe20000000f00 */
[----:B------:R-:W-:Y:S01]  /*4610*/  ULOP3.LUT UR8, UR11, 0xffff, URZ, 0xc0, !UPT ;  /* 0x0000ffff0b087892 */ /* 0x000fe2000f8ec0ff */
[----:B------:R-:W-:Y:S02]  /*4620*/  UMOV UR5, 0x1 ;  /* 0x0000000100057882 */ /* 0x000fe40000000000 */
[----:B------:R-:W-:Y:S01]  /*4630*/  LEA R3, R3, R0, 0x18 ;  /* 0x0000000003037211 */ /* 0x000fe200078ec0ff */
[----:B------:R-:W-:Y:S01]  /*4640*/  USHF.R.U32.HI UR8, URZ, 0x5, UR8 ;  /* 0x00000005ff087899 */ /* 0x000fe20008011608 */
[----:B------:R-:W-:-:S03]  /*4650*/  UMOV UR4, 0xff ;  /* 0x000000ff00047882 */ /* 0x000fc60000000000 */
[----:B------:R-:W2:Y:S01]  /*4660*/  LDS R0, [R3] ;  /* 0x0000000003007984 */ /* 0x000ea20000000800 */
[----:B------:R-:W-:Y:S02]  /*4670*/  UIADD3 UR7, UPT, UPT, UR8, 0x10, URZ ;  /* 0x0000001008077890 */ /* 0x000fe4000fffe0ff */
[----:B------:R-:W-:Y:S02]  /*4680*/  USHF.L.U32 UR4, UR4, UR8, URZ ;  /* 0x0000000804047299 */ /* 0x000fe400080006ff */
[----:B------:R-:W-:-:S04]  /*4690*/  USHF.L.U32 UR7, UR5, UR7, URZ ;  /* 0x0000000705077299 */ /* 0x000fc800080006ff */
[----:B------:R-:W-:-:S04]  /*46a0*/  ULOP3.LUT UR7, UR7, UR4, URZ, 0xfc, !UPT ;  /* 0x0000000407077292 */ /* 0x000fc8000f8efcff */
[----:B------:R-:W-:Y:S01]  /*46b0*/  ULOP3.LUT UR5, UR7, 0xffff, URZ, 0xc0, !UPT ;  /* 0x0000ffff07057892 */ /* 0x000fe2000f8ec0ff */
[----:B--2---:R-:W-:-:S13]  /*46c0*/  R2UR UR6, R0 ;  /* 0x00000000000672ca */ /* 0x004fda00000e0000 */
[----:B------:R-:W-:-:S04]  /*46d0*/  ULOP3.LUT UR4, UR7, 0xffff, UR6, 0x80, !UPT ;  /* 0x0000ffff07047892 */ /* 0x000fc8000f8e8006 */
[----:B------:R-:W-:-:S09]  /*46e0*/  UISETP.NE.AND UP0, UPT, UR4, UR5, UPT ;  /* 0x000000050400728c */ /* 0x000fd2000bf05270 */
[----:B------:R-:W-:Y:S05]  /*46f0*/  BRA.U UP0, `(.L_x_54) ;  /* 0x00000001004c7547 */ /* 0x000fea000b800000 */
[----:B------:R-:W-:Y:S02]  /*4700*/  USHF.R.U32.HI UR4, URZ, 0x10, UR7 ;  /* 0x00000010ff047899 */ /* 0x000fe40008011607 */
[----:B------:R-:W-:-:S04]  /*4710*/  USHF.R.U32.HI UR5, URZ, 0x10, UR6 ;  /* 0x00000010ff057899 */ /* 0x000fc80008011606 */
[----:B------:R-:W-:-:S04]  /*4720*/  ULOP3.LUT UR5, UR5, UR4, URZ, 0xc0, !UPT ;  /* 0x0000000405057292 */ /* 0x000fc8000f8ec0ff */
[----:B------:R-:W-:-:S09]  /*4730*/  UISETP.NE.AND UP0, UPT, UR5, UR4, UPT ;  /* 0x000000040500728c */ /* 0x000fd2000bf05270 */
[----:B------:R-:W-:Y:S05]  /*4740*/  BRA.U UP0, `(.L_x_55) ;  /* 0x00000001002c7547 */ /* 0x000fea000b800000 */
[----:B-1----:R-:W1:Y:S01]  /*4750*/  S2R R2, SR_LANEID ;  /* 0x0000000000027919 */ /* 0x002e620000000000 */
[----:B------:R-:W-:Y:S01]  /*4760*/  ULOP3.LUT UR7, URZ, UR7, URZ, 0x33, !UPT ;  /* 0x00000007ff077292 */ /* 0x000fe2000f8e33ff */
[----:B------:R-:W-:Y:S02]  /*4770*/  VOTEU.ANY UR5, UPT, PT ;  /* 0x0000000000057886 */ /* 0x000fe400038e0100 */
[----:B------:R-:W-:-:S03]  /*4780*/  UFLO.U32 UR5, UR5 ;  /* 0x00000005000572bd */ /* 0x000fc600080e0000 */
[----:B------:R-:W-:-:S04]  /*4790*/  IMAD.U32 R0, RZ, RZ, UR7 ;  /* 0x00000007ff007e24 */ /* 0x000fc8000f8e00ff */
[----:B------:R-:W2:Y:S02]  /*47a0*/  REDUX UR4, R0 ;  /* 0x00000000000473c4 */ /* 0x000ea40000000000 */
[----:B------:R3:W-:Y:S01]  /*47b0*/  UTCATOMSWS.AND URZ, UR7 ;  /* 0x0000000700ff79e3 */ /* 0x0007e20008000000 */
[----:B-1----:R-:W-:Y:S02]  /*47c0*/  ISETP.EQ.U32.AND P0, PT, R2, UR5, PT ;  /* 0x0000000502007c0c */ /* 0x002fe4000bf02070 */
[----:B--2---:R-:W-:-:S11]  /*47d0*/  MOV R2, UR4 ;  /* 0x0000000400027c02 */ /* 0x004fd60008000f00 */
[----:B------:R3:W-:Y:S01]  /*47e0*/  @P0 ATOMS.AND RZ, [R3], R2 ;  /* 0x0000000203ff038c */ /* 0x0007e20002800000 */
[----:B------:R-:W-:Y:S05]  /*47f0*/  BRA `(.L_x_56) ;  /* 0x0000000000147947 */ /* 0x000fea0003800000 */
.L_x_55:
[----:B-1----:R-:W-:Y:S02]  /*4800*/  MOV R2, 0x4820 ;  /* 0x0000482000027802 */ /* 0x002fe40000000f00 */
[----:B------:R-:W-:Y:S05]  /*4810*/  CALL.REL.NOINC `($__internal_0_$__cuda_sm10x_tcgen05_guardrail_trap_col_being_dealloced_not_returned_by_alloc) ;  /* 0x00000004000c7944 */ /* 0x000fea0003c00000 */
[----:B------:R-:W-:Y:S05]  /*4820*/  BRA `(.L_x_56) ;  /* 0x0000000000087947 */ /* 0x000fea0003800000 */
.L_x_54:
[----:B-1----:R-:W-:Y:S02]  /*4830*/  MOV R2, 0x4850 ;  /* 0x0000485000027802 */ /* 0x002fe40000000f00 */
[----:B------:R-:W-:Y:S05]  /*4840*/  CALL.REL.NOINC `($__internal_2_$__cuda_sm10x_tcgen05_guardrail_trap_unallocated_columns_being_dealloced) ;  /* 0x0000000400187944 */ /* 0x000fea0003c00000 */
.L_x_56:
[----:B------:R-:W-:Y:S01]  /*4850*/  NOP ;  /* 0x0000000000007918 */ /* 0x000fe20000000000 */
.L_x_52:
[----:B------:R-:W-:-:S04]  /*4860*/  DEPBAR.LE SB0, 0x0 ;  /* 0x000080000000791a */ /* 0x000fc80000000000 */
[----:B---3--:R-:W-:Y:S05]  /*4870*/  EXIT ;  /* 0x000000000000794d */ /* 0x008fea0003800000 */
.L_x_19:
[----:B------:R-:W-:Y:S02]  /*4880*/  MOV R2, UR4 ;  /* 0x0000000400027c02 */ /* 0x000fe40008000f00 */
[----:B------:R-:W-:Y:S02]  /*4890*/  MOV R3, UR4 ;  /* 0x0000000400037c02 */ /* 0x000fe40008000f00 */
[----:B------:R-:W-:-:S07]  /*48a0*/  MOV R0, UR9 ;  /* 0x0000000900007c02 */ /* 0x000fce0008000f00 */
.L_x_57:
[----:B-1----:R1:W2:Y:S02]  /*48b0*/  SYNCS.PHASECHK.TRANS64.TRYWAIT P0, [R0+URZ+0x38], R3 ;  /* 0x00003803000075a7 */ /* 0x0022a400080011ff */
[----:B--2---:R-:W-:Y:S05]  /*48c0*/  @!P0 NANOSLEEP.SYNCS 0x989680 ;  /* 0x009896800000895d */ /* 0x004fea0003900000 */
[----:B------:R-:W2:Y:S02]  /*48d0*/  @!P0 SYNCS.PHASECHK.TRANS64 P0, [R0+URZ+0x38], R3 ;  /* 0x00003803000085a7 */ /* 0x000ea400080010ff */
[----:B--2---:R-:W-:Y:S05]  /*48e0*/  @!P0 BRA `(.L_x_57) ;  /* 0xfffffffc00f08947 */ /* 0x004fea000383ffff */
[----:B------:R-:W-:Y:S05]  /*48f0*/  BRA `(.L_x_18) ;  /* 0xffffffc4002c7947 */ /* 0x000fea000383ffff */
.L_x_23:
[----:B------:R-:W-:Y:S02]  /*4900*/  MOV R2, UR5 ;  /* 0x0000000500027c02 */ /* 0x000fe40008000f00 */
[----:B------:R-:W-:Y:S02]  /*4910*/  MOV R3, UR5 ;  /* 0x0000000500037c02 */ /* 0x000fe40008000f00 */
[----:B------:R-:W-:-:S07]  /*4920*/  MOV R0, UR4 ;  /* 0x0000000400007c02 */ /* 0x000fce0008000f00 */
.L_x_58:
[----:B-1----:R1:W5:Y:S02]  /*4930*/  SYNCS.PHASECHK.TRANS64.TRYWAIT P0, [R0+URZ+0x38], R3 ;  /* 0x00003803000075a7 */ /* 0x00236400080011ff */
[----:B-----5:R-:W-:Y:S05]  /*4940*/  @!P0 NANOSLEEP.SYNCS 0x989680 ;  /* 0x009896800000895d */ /* 0x020fea0003900000 */
[----:B------:R-:W5:Y:S02]  /*4950*/  @!P0 SYNCS.PHASECHK.TRANS64 P0, [R0+URZ+0x38], R3 ;  /* 0x00003803000085a7 */ /* 0x000f6400080010ff */
[----:B-----5:R-:W-:Y:S05]  /*4960*/  @!P0 BRA `(.L_x_58) ;  /* 0xfffffffc00f08947 */ /* 0x020fea000383ffff */
[----:B------:R-:W-:Y:S05]  /*4970*/  BRA `(.L_x_59) ;  /* 0xffffffc800787947 */ /* 0x000fea000383ffff */
.L_x_27:
[----:B------:R-:W-:Y:S02]  /*4980*/  MOV R0, UR6 ;  /* 0x0000000600007c02 */ /* 0x000fe40008000f00 */
[----:B------:R-:W-:-:S07]  /*4990*/  MOV R3, R2 ;  /* 0x0000000200037202 */ /* 0x000fce0000000f00 */
.L_x_60:
[----:B-1----:R1:W4:Y:S02]  /*49a0*/  SYNCS.PHASECHK.TRANS64.TRYWAIT P0, [R0+URZ+0x80], R3 ;  /* 0x00008003000075a7 */ /* 0x00232400080011ff */
[----:B----4-:R-:W-:Y:S05]  /*49b0*/  @!P0 NANOSLEEP.SYNCS 0x989680 ;  /* 0x009896800000895d */ /* 0x010fea0003900000 */
[----:B------:R-:W4:Y:S02]  /*49c0*/  @!P0 SYNCS.PHASECHK.TRANS64 P0, [R0+URZ+0x80], R3 ;  /* 0x00008003000085a7 */ /* 0x000f2400080010ff */
[----:B----4-:R-:W-:Y:S05]  /*49d0*/  @!P0 BRA `(.L_x_60) ;  /* 0xfffffffc00f08947 */ /* 0x010fea000383ffff */
[----:B------:R-:W-:Y:S05]  /*49e0*/  BRA `(.L_x_26) ;  /* 0xffffffcc007c7947 */ /* 0x000fea000383ffff */
.L_x_30:
[----:B------:R-:W-:Y:S02]  /*49f0*/  MOV R2, UR10 ;  /* 0x0000000a00027c02 */ /* 0x000fe40008000f00 */
[----:B------:R-:W-:Y:S02]  /*4a00*/  MOV R3, UR10 ;  /* 0x0000000a00037c02 */ /* 0x000fe40008000f00 */
[----:B------:R-:W-:Y:S07]  /*4a10*/  MOV R0, UR5 ;  /* 0x0000000500007c02 */ /* 0x000fee0008000f00 */
.L_x_61:
[----:B-1----:R1:W4:Y:S02]  /*4a20*/  SYNCS.PHASECHK.TRANS64.TRYWAIT P0, [R0+URZ], R3 ;  /* 0x00000003000075a7 */ /* 0x00232400080011ff */
[----:B----4-:R-:W-:Y:S05]  /*4a30*/  @!P0 NANOSLEEP.SYNCS 0x989680 ;  /* 0x009896800000895d */ /* 0x010fea0003900000 */
[----:B------:R-:W4:Y:S02]  /*4a40*/  @!P0 SYNCS.PHASECHK.TRANS64 P0, [R0+URZ], R3 ;  /* 0x00000003000085a7 */ /* 0x000f2400080010ff */
[----:B----4-:R-:W-:Y:S05]  /*4a50*/  @!P0 BRA `(.L_x_61) ;  /* 0xfffffffc00f08947 */ /* 0x010fea000383ffff */
[----:B------:R-:W-:Y:S05]  /*4a60*/  BRA `(.L_x_29) ;  /* 0xffffffcc00c07947 */ /* 0x000fea000383ffff */
.L_x_34:
[----:B------:R-:W-:-:S07]  /*4a70*/  MOV R3, R2 ;  /* 0x0000000200037202 */ /* 0x000fce0000000f00 */
.L_x_62:
[----:B-1----:R1:W5:Y:S02]  /*4a80*/  SYNCS.PHASECHK.TRANS64.TRYWAIT P0, [R0+URZ+0x80], R3 ;  /* 0x00008003000075a7 */ /* 0x00236400080011ff */
[----:B-----5:R-:W-:Y:S05]  /*4a90*/  @!P0 NANOSLEEP.SYNCS 0x989680 ;  /* 0x009896800000895d */ /* 0x020fea0003900000 */
[----:B------:R-:W5:Y:S02]  /*4aa0*/  @!P0 SYNCS.PHASECHK.TRANS64 P0, [R0+URZ+0x80], R3 ;  /* 0x00008003000085a7 */ /* 0x000f6400080010ff */
[----:B-----5:R-:W-:Y:S05]  /*4ab0*/  @!P0 BRA `(.L_x_62) ;  /* 0xfffffffc00f08947 */ /* 0x020fea000383ffff */
[----:B------:R-:W-:Y:S05]  /*4ac0*/  BRA `(.L_x_24) ;  /* 0xffffffd0006c7947 */ /* 0x000fea000383ffff */
.L_x_42:
[----:B------:R-:W-:-:S07]  /*4ad0*/  MOV R15, R14 ;  /* 0x0000000e000f7202 */ /* 0x000fce0000000f00 */
.L_x_63:
[----:B-1----:R1:W2:Y:S02]  /*4ae0*/  SYNCS.PHASECHK.TRANS64.TRYWAIT P0, [R0+URZ], R15 ;  /* 0x0000000f000075a7 */ /* 0x0022a400080011ff */
[----:B--2---:R-:W-:Y:S05]  /*4af0*/  @!P0 NANOSLEEP.SYNCS 0x989680 ;  /* 0x009896800000895d */ /* 0x004fea0003900000 */
[----:B------:R-:W2:Y:S02]  /*4b00*/  @!P0 SYNCS.PHASECHK.TRANS64 P0, [R0+URZ], R15 ;  /* 0x0000000f000085a7 */ /* 0x000ea400080010ff */
[----:B--2---:R-:W-:Y:S05]  /*4b10*/  @!P0 BRA `(.L_x_63) ;  /* 0xfffffffc00f08947 */ /* 0x004fea000383ffff */
[----:B------:R-:W-:Y:S05]  /*4b20*/  BRA `(.L_x_41) ;  /* 0xffffffd4001c7947 */ /* 0x000fea000383ffff */
.L_x_45:
[----:B------:R-:W-:-:S07]  /*4b30*/  MOV R11, R10 ;  /* 0x0000000a000b7202 */ /* 0x000fce0000000f00 */
.L_x_64:
[----:B-1----:R1:W2:Y:S02]  /*4b40*/  SYNCS.PHASECHK.TRANS64.TRYWAIT P0, [R8+URZ], R11 ;  /* 0x0000000b080075a7 */ /* 0x0022a400080011ff */
[----:B--2---:R-:W-:Y:S05]  /*4b50*/  @!P0 NANOSLEEP.SYNCS 0x989680 ;  /* 0x009896800000895d */ /* 0x004fea0003900000 */
[----:B------:R-:W2:Y:S02]  /*4b60*/  @!P0 SYNCS.PHASECHK.TRANS64 P0, [R8+URZ], R11 ;  /* 0x0000000b080085a7 */ /* 0x000ea400080010ff */
[----:B--2---:R-:W-:Y:S05]  /*4b70*/  @!P0 BRA `(.L_x_64) ;  /* 0xfffffffc00f08947 */ /* 0x004fea000383ffff */
[----:B------:R-:W-:Y:S05]  /*4b80*/  BRA `(.L_x_44) ;  /* 0xffffffd400847947 */ /* 0x000fea000383ffff */
.L_x_47:
[----:B------:R-:W-:Y:S02]  /*4b90*/  MOV R4, UR27 ;  /* 0x0000001b00047c02 */ /* 0x000fe40008000f00 */
[----:B------:R-:W-:-:S07]  /*4ba0*/  MOV R7, R6 ;  /* 0x0000000600077202 */ /* 0x000fce0000000f00 */
.L_x_65:
[----:B-1----:R1:W2:Y:S02]  /*4bb0*/  SYNCS.PHASECHK.TRANS64.TRYWAIT P0, [R4+URZ+0x70], R7 ;  /* 0x00007007040075a7 */ /* 0x0022a400080011ff */
[----:B--2---:R-:W-:Y:S05]  /*4bc0*/  @!P0 NANOSLEEP.SYNCS 0x989680 ;  /* 0x009896800000895d */ /* 0x004fea0003900000 */
[----:B------:R-:W2:Y:S02]  /*4bd0*/  @!P0 SYNCS.PHASECHK.TRANS64 P0, [R4+URZ+0x70], R7 ;  /* 0x00007007040085a7 */ /* 0x000ea400080010ff */
[----:B--2---:R-:W-:Y:S05]  /*4be0*/  @!P0 BRA `(.L_x_65) ;  /* 0xfffffffc00f08947 */ /* 0x004fea000383ffff */
[----:B------:R-:W-:Y:S05]  /*4bf0*/  BRA `(.L_x_66) ;  /* 0xffffffdc00687947 */ /* 0x000fea000383ffff */
.L_x_53:
[----:B-1----:R1:W2:Y:S02]  /*4c00*/  SYNCS.PHASECHK.TRANS64.TRYWAIT P0, [R2+URZ+0x90], RZ ;  /* 0x000090ff020075a7 */ /* 0x0022a400080011ff */
[----:B--2---:R-:W-:Y:S05]  /*4c10*/  @!P0 NANOSLEEP.SYNCS 0x989680 ;  /* 0x009896800000895d */ /* 0x004fea0003900000 */
[----:B------:R-:W2:Y:S02]  /*4c20*/  @!P0 SYNCS.PHASECHK.TRANS64 P0, [R2+URZ+0x90], RZ ;  /* 0x000090ff020085a7 */ /* 0x000ea400080010ff */
[----:B--2---:R-:W-:Y:S05]  /*4c30*/  @!P0 BRA `(.L_x_53) ;  /* 0xfffffffc00f08947 */ /* 0x004fea000383ffff */
[----:B------:R-:W-:Y:S05]  /*4c40*/  BRA `(.L_x_67) ;  /* 0xfffffff800687947 */ /* 0x000fea000383ffff */
        .weak           $__internal_0_$__cuda_sm10x_tcgen05_guardrail_trap_col_being_dealloced_not_returned_by_alloc
        .type           $__internal_0_$__cuda_sm10x_tcgen05_guardrail_trap_col_being_dealloced_not_returned_by_alloc,@function
        .size           $__internal_0_$__cuda_sm10x_tcgen05_guardrail_trap_col_being_dealloced_not_returned_by_alloc,($__internal_1_$__cuda_sm10x_tcgen05_guardrail_trap_phase_invalid_during_alloc - $__internal_0_$__cuda_sm10x_tcgen05_guardrail_trap_col_being_dealloced_not_returned_by_alloc)
$__internal_0_$__cuda_sm10x_tcgen05_guardrail_trap_col_being_dealloced_not_returned_by_alloc:
[----:B------:R-:W-:Y:S05]  /*4c50*/  BPT.TRAP 0x1 ;  /* 0x000000040000795c */ /* 0x000fea0000300000 */
[----:B------:R-:W-:-:S04]  /*4c60*/  HFMA2 R3, -RZ, RZ, 0, 0 ;  /* 0x00000000ff037431 */ /* 0x000fc800000001ff */
[----:B------:R-:W-:Y:S05]  /*4c70*/  RET.REL.NODEC R2 `(kernel_cutlass_kernel_cudnngemm_swigludense_gemm_persistent_swigluPersistentDenseGemmKernel_object_at__TiledMMA_ThrLayoutVMNK21111000_PermutationMNK____MMAAtom_ThrID21_ShapeMNK25612816_TV_0) ;  /* 0xffffffb002e07950 */ /* 0x000fea0003c3ffff */
        .weak           $__internal_1_$__cuda_sm10x_tcgen05_guardrail_trap_phase_invalid_during_alloc
        .type           $__internal_1_$__cuda_sm10x_tcgen05_guardrail_trap_phase_invalid_during_alloc,@function
        .size           $__internal_1_$__cuda_sm10x_tcgen05_guardrail_trap_phase_invalid_during_alloc,($__internal_2_$__cuda_sm10x_tcgen05_guardrail_trap_unallocated_columns_being_dealloced - $__internal_1_$__cuda_sm10x_tcgen05_guardrail_trap_phase_invalid_during_alloc)
$__internal_1_$__cuda_sm10x_tcgen05_guardrail_trap_phase_invalid_during_alloc:
[----:B------:R-:W-:Y:S05]  /*4c80*/  BPT.TRAP 0x1 ;  /* 0x000000040000795c */ /* 0x000fea0000300000 */
[----:B------:R-:W-:-:S04]  /*4c90*/  MOV R3, 0x0 ;  /* 0x0000000000037802 */ /* 0x000fc80000000f00 */
[----:B------:R-:W-:Y:S05]  /*4ca0*/  RET.REL.NODEC R2 `(kernel_cutlass_kernel_cudnngemm_swigludense_gemm_persistent_swigluPersistentDenseGemmKernel_object_at__TiledMMA_ThrLayoutVMNK21111000_PermutationMNK____MMAAtom_ThrID21_ShapeMNK25612816_TV_0) ;  /* 0xffffffb002d47950 */ /* 0x000fea0003c3ffff */
        .weak           $__internal_2_$__cuda_sm10x_tcgen05_guardrail_trap_unallocated_columns_being_dealloced
        .type           $__internal_2_$__cuda_sm10x_tcgen05_guardrail_trap_unallocated_columns_being_dealloced,@function
        .size           $__internal_2_$__cuda_sm10x_tcgen05_guardrail_trap_unallocated_columns_being_dealloced,(.L_x_71 - $__internal_2_$__cuda_sm10x_tcgen05_guardrail_trap_unallocated_columns_being_dealloced)
$__internal_2_$__cuda_sm10x_tcgen05_guardrail_trap_unallocated_columns_being_dealloced:
[----:B------:R-:W-:Y:S05]  /*4cb0*/  BPT.TRAP 0x1 ;  /* 0x000000040000795c */ /* 0x000fea0000300000 */
[----:B------:R-:W-:-:S04]  /*4cc0*/  HFMA2 R3, -RZ, RZ, 0, 0 ;  /* 0x00000000ff037431 */ /* 0x000fc800000001ff */
[----:B------:R-:W-:Y:S05]  /*4cd0*/  RET.REL.NODEC R2 `(kernel_cutlass_kernel_cudnngemm_swigludense_gemm_persistent_swigluPersistentDenseGemmKernel_object_at__TiledMMA_ThrLayoutVMNK21111000_PermutationMNK____MMAAtom_ThrID21_ShapeMNK25612816_TV_0) ;  /* 0xffffffb002c87950 */ /* 0x000fea0003c3ffff */
.L_x_68:
[----:B------:R-:W-:-:S00]  /*4ce0*/  BRA `(.L_x_68) ;  /* 0xfffffffc00fc7947 */ /* 0x000fc0000383ffff */
[----:B------:R-:W-:-:S00]  /*4cf0*/  NOP ;  /* 0x0000000000007918 */ /* 0x000fc00000000000 */
        /* <DEDUP_REMOVED lines=8> */
.L_x_71:


//--------------------- .nv.shared.kernel_cutlass_kernel_cudnngemm_swigludense_gemm_persistent_swigluPersistentDenseGemmKernel_object_at__TiledMMA_ThrLayoutVMNK21111000_PermutationMNK____MMAAtom_ThrID21_ShapeMNK25612816_TV_0 --------------------------
	.section	.nv.shared.kernel_cutlass_kernel_cudnngemm_swigludense_gemm_persistent_swigluPersistentDenseGemmKernel_object_at__TiledMMA_ThrLayoutVMNK21111000_PermutationMNK____MMAAtom_ThrID21_ShapeMNK25612816_TV_0,"aw",@nobits
	.sectionflags	@""
	.align	1024
	.zero		1024


//--------------------- .nv.shared.reserved.0     --------------------------
	.section	.nv.shared.reserved.0,"aw",@nobits
	.align	8
	.weak		__nv_reservedSMEM_offset_0_alias
	.size		__nv_reservedSMEM_offset_0_alias, 0, 64
	.other		__nv_reservedSMEM_offset_0_alias,@"STO_CUDA_RESERVED_SHARED STV_DEFAULT"
__nv_reservedSMEM_offset_0_alias:
	.zero		0
.nv.shared.reserved.0:
	.zero		64
	.weak		__nv_reservedSMEM_allocation_phase
	.type		__nv_reservedSMEM_allocation_phase,@object
	.size		__nv_reservedSMEM_allocation_phase,(.L_0 - __nv_reservedSMEM_allocation_phase)
__nv_reservedSMEM_allocation_phase:
	.zero		1
.L_0:
	.zero		7
	.weak		__nv_reservedSMEM_devtool_atexit_pc
	.type		__nv_reservedSMEM_devtool_atexit_pc,@object
	.size		__nv_reservedSMEM_devtool_atexit_pc,(__nv_reservedSMEM_allocation_mask - __nv_reservedSMEM_devtool_atexit_pc)
__nv_reservedSMEM_devtool_atexit_pc:
	.zero		8
	.weak		__nv_reservedSMEM_allocation_mask
	.type		__nv_reservedSMEM_allocation_mask,@object
	.size		__nv_reservedSMEM_allocation_mask,(.L_2 - __nv_reservedSMEM_allocation_mask)
__nv_reservedSMEM_allocation_mask:
	.zero		4
.L_2:
	.zero		4
	.weak		__nv_reservedSMEM_tmem_allocation_pipeline_mbarrier
	.type		__nv_reservedSMEM_tmem_allocation_pipeline_mbarrier,@object
	.size		__nv_reservedSMEM_tmem_allocation_pipeline_mbarrier,(__nv_reservedSMEM_tmem_allocation_pipeline_mbarrier_parity - __nv_reservedSMEM_tmem_allocation_pipeline_mbarrier)
__nv_reservedSMEM_tmem_allocation_pipeline_mbarrier:
	.zero		8
	.weak		__nv_reservedSMEM_tmem_allocation_pipeline_mbarrier_parity
	.type		__nv_reservedSMEM_tmem_allocation_pipeline_mbarrier_parity,@object
	.size		__nv_reservedSMEM_tmem_allocation_pipeline_mbarrier_parity,(.L_4 - __nv_reservedSMEM_tmem_allocation_pipeline_mbarrier_parity)
__nv_reservedSMEM_tmem_allocation_pipeline_mbarrier_parity:
	.zero		4
.L_4:


//--------------------- .nv.constant0.kernel_cutlass_kernel_cudnngemm_swigludense_gemm_persistent_swigluPersistentDenseGemmKernel_object_at__TiledMMA_ThrLayoutVMNK21111000_PermutationMNK____MMAAtom_ThrID21_ShapeMNK25612816_TV_0 --------------------------
	.section	.nv.constant0.kernel_cutlass_kernel_cudnngemm_swigludense_gemm_persistent_swigluPersistentDenseGemmKernel_object_at__TiledMMA_ThrLayoutVMNK21111000_PermutationMNK____MMAAtom_ThrID21_ShapeMNK25612816_TV_0,"a",@progbits
	.sectionflags	@""
	.align	4
.nv.constant0.kernel_cutlass_kernel_cudnngemm_swigludense_gemm_persistent_swigluPersistentDenseGemmKernel_object_at__TiledMMA_ThrLayoutVMNK21111000_PermutationMNK____MMAAtom_ThrID21_ShapeMNK25612816_TV_0:
	.zero		1512


//--------------------- SYMBOLS --------------------------

	.type		.nv.reservedSmem.offset0,@object
	.size		.nv.reservedSmem.offset0,0x4
	.type		.nv.reservedSmem.cap,@object
	.size		.nv.reservedSmem.cap,0x4
